	.target	sm_100a

	.elftype	@"ET_EXEC"


//--------------------- .note.nv.tkinfo           --------------------------
	.section	.note.nv.tkinfo,"",@"SHT_NOTE"
	.sectionflags	@"SHF_NOTE_NV_TKINFO"
	.tkinfo
        /*0018*/ 	.word	0x00000002
        /*0030*/ 	.string	""
        /*0030*/ 	.string	"ptxas"
        /*0030*/ 	.string	"Cuda compilation tools, release 13.0, V13.0.88"
        /*0030*/ 	.string	"Build cuda_13.0.r13.0/compiler.36424714_0"
        /*0030*/ 	.string	"-arch sm_100a -m 64 "



//--------------------- .note.nv.cuinfo           --------------------------
	.section	.note.nv.cuinfo,"",@"SHT_NOTE"
	.sectionflags	@"SHF_NOTE_NV_CUINFO"
        /*0018*/ 	.short	0x0002
        /*001a*/ 	.short	0x0064
        /*001c*/ 	.short	0x0082
	.zero		2


//--------------------- .nv.info                  --------------------------
	.section	.nv.info,"",@"SHT_CUDA_INFO"
	.align	4


	//----- nvinfo : EIATTR_REGCOUNT
	.align		4
        /*0000*/ 	.byte	0x04, 0x2f
        /*0002*/ 	.short	(.L_19 - .L_18)
	.align		4
.L_18:
        /*0004*/ 	.word	index@(_ZN7cutlass13device_kernelINS_4gemm6kernel13GemmUniversalIN4cute5tupleIJiiiiEEENS1_10collective13CollectiveMmaINS1_35MainloopSm100TmaUmmaWarpSpecializedILi17ELi2ELi4ENS5_IJNS4_1CILi2EEESB_NSA_ILi1EEEEEEEENS5_IJNSA_ILi64EEENSA_ILi128EEESF_EEENS_12float_e5m2_tENS5_IJlSC_lEEESI_SJ_NS4_8TiledMMAINS4_8MMA_AtomIJNS4_10MMA_TraitsINS4_19SM100_MMA_F8F6F4_SSEJSI_SI_fSF_SG_NS4_17integral_constantINS4_4UMMA5MajorELSQ_0EEESR_NSO_INSP_7ScaleInELSS_0EEEST_EEEEEENS4_6LayoutINS5_IJSC_SC_SC_EEENS5_IJNSA_ILi0EEESY_SY_EEEEENS5_IJNS4_10UnderscoreES11_S11_EEEEENS4_23SM90_TMA_LOAD_MULTICASTENS4_14ComposedLayoutINS4_7SwizzleILi2ELi4ELi3EEENS4_18smem_ptr_flag_bitsILi8EEENSW_INS5_IJNSA_ILi8EEESF_EEENS5_IJSF_SC_EEEEEEEvNS4_8identityES14_S1E_vS1F_EENS_8epilogue10collective18CollectiveEpilogueINS1H_23Sm100TmaWarpSpecializedILi2ELi2ELi32ELb0ELb0EEEJSH_NS5_IJNSW_ISF_SC_EES1M_EEESI_SJ_SI_SJ_NS1H_6fusion15FusionCallbacksIS1L_NS1O_17LinearCombinationISI_fSI_fLNS_15FloatRoundStyleE2EEESH_S1N_JEEENS4_5SM1004TMEM4LOAD26SM100_TMEM_LOAD_16dp32b32xENS4_13SM90_TMA_LOADES1E_NS4_39AutoVectorizingCopyWithAssumedAlignmentILi128EEENS4_14SM90_TMA_STOREES1E_S20_S20_EEEvvEEEEvNT_6ParamsE)
        /*0008*/ 	.word	0x00000072


	//----- nvinfo : EIATTR_FRAME_SIZE
	.align		4
.L_19:
        /*000c*/ 	.byte	0x04, 0x11
        /*000e*/ 	.short	(.L_21 - .L_20)
	.align		4
.L_20:
        /*0010*/ 	.word	index@($__internal_2_$__cuda_sm10x_tcgen05_guardrail_trap_unallocated_columns_being_dealloced)
        /*0014*/ 	.word	0x00000000


	//----- nvinfo : EIATTR_FRAME_SIZE
	.align		4
.L_21:
        /*0018*/ 	.byte	0x04, 0x11
        /*001a*/ 	.short	(.L_23 - .L_22)
	.align		4
.L_22:
        /*001c*/ 	.word	index@($__internal_1_$__cuda_sm10x_tcgen05_guardrail_trap_phase_invalid_during_alloc)
        /*0020*/ 	.word	0x00000000


	//----- nvinfo : EIATTR_FRAME_SIZE
	.align		4
.L_23:
        /*0024*/ 	.byte	0x04, 0x11
        /*0026*/ 	.short	(.L_25 - .L_24)
	.align		4
.L_24:
        /*0028*/ 	.word	index@($__internal_0_$__cuda_sm10x_tcgen05_guardrail_trap_col_being_dealloced_not_returned_by_alloc)
        /*002c*/ 	.word	0x00000000


	//----- nvinfo : EIATTR_FRAME_SIZE
	.align		4
.L_25:
        /*0030*/ 	.byte	0x04, 0x11
        /*0032*/ 	.short	(.L_27 - .L_26)
	.align		4
.L_26:
        /*0034*/ 	.word	index@(_ZN7cutlass13device_kernelINS_4gemm6kernel13GemmUniversalIN4cute5tupleIJiiiiEEENS1_10collective13CollectiveMmaINS1_35MainloopSm100TmaUmmaWarpSpecializedILi17ELi2ELi4ENS5_IJNS4_1CILi2EEESB_NSA_ILi1EEEEEEEENS5_IJNSA_ILi64EEENSA_ILi128EEESF_EEENS_12float_e5m2_tENS5_IJlSC_lEEESI_SJ_NS4_8TiledMMAINS4_8MMA_AtomIJNS4_10MMA_TraitsINS4_19SM100_MMA_F8F6F4_SSEJSI_SI_fSF_SG_NS4_17integral_constantINS4_4UMMA5MajorELSQ_0EEESR_NSO_INSP_7ScaleInELSS_0EEEST_EEEEEENS4_6LayoutINS5_IJSC_SC_SC_EEENS5_IJNSA_ILi0EEESY_SY_EEEEENS5_IJNS4_10UnderscoreES11_S11_EEEEENS4_23SM90_TMA_LOAD_MULTICASTENS4_14ComposedLayoutINS4_7SwizzleILi2ELi4ELi3EEENS4_18smem_ptr_flag_bitsILi8EEENSW_INS5_IJNSA_ILi8EEESF_EEENS5_IJSF_SC_EEEEEEEvNS4_8identityES14_S1E_vS1F_EENS_8epilogue10collective18CollectiveEpilogueINS1H_23Sm100TmaWarpSpecializedILi2ELi2ELi32ELb0ELb0EEEJSH_NS5_IJNSW_ISF_SC_EES1M_EEESI_SJ_SI_SJ_NS1H_6fusion15FusionCallbacksIS1L_NS1O_17LinearCombinationISI_fSI_fLNS_15FloatRoundStyleE2EEESH_S1N_JEEENS4_5SM1004TMEM4LOAD26SM100_TMEM_LOAD_16dp32b32xENS4_13SM90_TMA_LOADES1E_NS4_39AutoVectorizingCopyWithAssumedAlignmentILi128EEENS4_14SM90_TMA_STOREES1E_S20_S20_EEEvvEEEEvNT_6ParamsE)
        /*0038*/ 	.word	0x00000000


	//----- nvinfo : EIATTR_MIN_STACK_SIZE
	.align		4
.L_27:
        /*003c*/ 	.byte	0x04, 0x12
        /*003e*/ 	.short	(.L_29 - .L_28)
	.align		4
.L_28:
        /*0040*/ 	.word	index@(_ZN7cutlass13device_kernelINS_4gemm6kernel13GemmUniversalIN4cute5tupleIJiiiiEEENS1_10collective13CollectiveMmaINS1_35MainloopSm100TmaUmmaWarpSpecializedILi17ELi2ELi4ENS5_IJNS4_1CILi2EEESB_NSA_ILi1EEEEEEEENS5_IJNSA_ILi64EEENSA_ILi128EEESF_EEENS_12float_e5m2_tENS5_IJlSC_lEEESI_SJ_NS4_8TiledMMAINS4_8MMA_AtomIJNS4_10MMA_TraitsINS4_19SM100_MMA_F8F6F4_SSEJSI_SI_fSF_SG_NS4_17integral_constantINS4_4UMMA5MajorELSQ_0EEESR_NSO_INSP_7ScaleInELSS_0EEEST_EEEEEENS4_6LayoutINS5_IJSC_SC_SC_EEENS5_IJNSA_ILi0EEESY_SY_EEEEENS5_IJNS4_10UnderscoreES11_S11_EEEEENS4_23SM90_TMA_LOAD_MULTICASTENS4_14ComposedLayoutINS4_7SwizzleILi2ELi4ELi3EEENS4_18smem_ptr_flag_bitsILi8EEENSW_INS5_IJNSA_ILi8EEESF_EEENS5_IJSF_SC_EEEEEEEvNS4_8identityES14_S1E_vS1F_EENS_8epilogue10collective18CollectiveEpilogueINS1H_23Sm100TmaWarpSpecializedILi2ELi2ELi32ELb0ELb0EEEJSH_NS5_IJNSW_ISF_SC_EES1M_EEESI_SJ_SI_SJ_NS1H_6fusion15FusionCallbacksIS1L_NS1O_17LinearCombinationISI_fSI_fLNS_15FloatRoundStyleE2EEESH_S1N_JEEENS4_5SM1004TMEM4LOAD26SM100_TMEM_LOAD_16dp32b32xENS4_13SM90_TMA_LOADES1E_NS4_39AutoVectorizingCopyWithAssumedAlignmentILi128EEENS4_14SM90_TMA_STOREES1E_S20_S20_EEEvvEEEEvNT_6ParamsE)
        /*0044*/ 	.word	0x00000000
.L_29:


//--------------------- .nv.compat                --------------------------
	.section	.nv.compat,"",@"SHT_CUDA_COMPAT_INFO"
	.align	4
        /*0000*/ 	.byte	0x02, 0x09, 0x01, 0x00, 0x02, 0x02, 0x02, 0x00, 0x02, 0x05, 0x05, 0x00, 0x03, 0x07, 0x01, 0x01
        /*0010*/ 	.byte	0x02, 0x03, 0x01, 0x00, 0x02, 0x06, 0x01, 0x00, 0x04, 0x0b, 0x08, 0x00, 0x09, 0x00, 0x00, 0x00
        /*0020*/ 	.byte	0x00, 0x00, 0x00, 0x00


//--------------------- .nv.info._ZN7cutlass13device_kernelINS_4gemm6kernel13GemmUniversalIN4cute5tupleIJiiiiEEENS1_10collective13CollectiveMmaINS1_35MainloopSm100TmaUmmaWarpSpecializedILi17ELi2ELi4ENS5_IJNS4_1CILi2EEESB_NSA_ILi1EEEEEEEENS5_IJNSA_ILi64EEENSA_ILi128EEESF_EEENS_12float_e5m2_tENS5_IJlSC_lEEESI_SJ_NS4_8TiledMMAINS4_8MMA_AtomIJNS4_10MMA_TraitsINS4_19SM100_MMA_F8F6F4_SSEJSI_SI_fSF_SG_NS4_17integral_constantINS4_4UMMA5MajorELSQ_0EEESR_NSO_INSP_7ScaleInELSS_0EEEST_EEEEEENS4_6LayoutINS5_IJSC_SC_SC_EEENS5_IJNSA_ILi0EEESY_SY_EEEEENS5_IJNS4_10UnderscoreES11_S11_EEEEENS4_23SM90_TMA_LOAD_MULTICASTENS4_14ComposedLayoutINS4_7SwizzleILi2ELi4ELi3EEENS4_18smem_ptr_flag_bitsILi8EEENSW_INS5_IJNSA_ILi8EEESF_EEENS5_IJSF_SC_EEEEEEEvNS4_8identityES14_S1E_vS1F_EENS_8epilogue10collective18CollectiveEpilogueINS1H_23Sm100TmaWarpSpecializedILi2ELi2ELi32ELb0ELb0EEEJSH_NS5_IJNSW_ISF_SC_EES1M_EEESI_SJ_SI_SJ_NS1H_6fusion15FusionCallbacksIS1L_NS1O_17LinearCombinationISI_fSI_fLNS_15FloatRoundStyleE2EEESH_S1N_JEEENS4_5SM1004TMEM4LOAD26SM100_TMEM_LOAD_16dp32b32xENS4_13SM90_TMA_LOADES1E_NS4_39AutoVectorizingCopyWithAssumedAlignmentILi128EEENS4_14SM90_TMA_STOREES1E_S20_S20_EEEvvEEEEvNT_6ParamsE --------------------------
	.section	.nv.info._ZN7cutlass13device_kernelINS_4gemm6kernel13GemmUniversalIN4cute5tupleIJiiiiEEENS1_10collective13CollectiveMmaINS1_35MainloopSm100TmaUmmaWarpSpecializedILi17ELi2ELi4ENS5_IJNS4_1CILi2EEESB_NSA_ILi1EEEEEEEENS5_IJNSA_ILi64EEENSA_ILi128EEESF_EEENS_12float_e5m2_tENS5_IJlSC_lEEESI_SJ_NS4_8TiledMMAINS4_8MMA_AtomIJNS4_10MMA_TraitsINS4_19SM100_MMA_F8F6F4_SSEJSI_SI_fSF_SG_NS4_17integral_constantINS4_4UMMA5MajorELSQ_0EEESR_NSO_INSP_7ScaleInELSS_0EEEST_EEEEEENS4_6LayoutINS5_IJSC_SC_SC_EEENS5_IJNSA_ILi0EEESY_SY_EEEEENS5_IJNS4_10UnderscoreES11_S11_EEEEENS4_23SM90_TMA_LOAD_MULTICASTENS4_14ComposedLayoutINS4_7SwizzleILi2ELi4ELi3EEENS4_18smem_ptr_flag_bitsILi8EEENSW_INS5_IJNSA_ILi8EEESF_EEENS5_IJSF_SC_EEEEEEEvNS4_8identityES14_S1E_vS1F_EENS_8epilogue10collective18CollectiveEpilogueINS1H_23Sm100TmaWarpSpecializedILi2ELi2ELi32ELb0ELb0EEEJSH_NS5_IJNSW_ISF_SC_EES1M_EEESI_SJ_SI_SJ_NS1H_6fusion15FusionCallbacksIS1L_NS1O_17LinearCombinationISI_fSI_fLNS_15FloatRoundStyleE2EEESH_S1N_JEEENS4_5SM1004TMEM4LOAD26SM100_TMEM_LOAD_16dp32b32xENS4_13SM90_TMA_LOADES1E_NS4_39AutoVectorizingCopyWithAssumedAlignmentILi128EEENS4_14SM90_TMA_STOREES1E_S20_S20_EEEvvEEEEvNT_6ParamsE,"",@"SHT_CUDA_INFO"
	.sectionflags	@""
	.align	4


	//----- nvinfo : EIATTR_CUDA_API_VERSION
	.align		4
        /*0000*/ 	.byte	0x04, 0x37
        /*0002*/ 	.short	(.L_31 - .L_30)
.L_30:
        /*0004*/ 	.word	0x00000082


	//----- nvinfo : EIATTR_KPARAM_INFO
	.align		4
.L_31:
        /*0008*/ 	.byte	0x04, 0x17
        /*000a*/ 	.short	(.L_33 - .L_32)
.L_32:
        /*000c*/ 	.word	0x00000000
        /*0010*/ 	.short	0x0000
        /*0012*/ 	.short	0x0000
        /*0014*/ 	.byte	0x00, 0xf0, 0x01, 0x20


	//----- nvinfo : EIATTR_AT_ENTRY_FRAGMENTS
	.align		4
.L_33:
        /*0018*/ 	.byte	0x04, 0x4f
        /*001a*/ 	.short	(.L_35 - .L_34)


	//   ....[0]....
.L_34:
        /*001c*/ 	.word	0x00000006


	//----- nvinfo : EIATTR_RESERVED_SMEM_USED
	.align		4
.L_35:
        /*0020*/ 	.byte	0x01, 0x41
	.zero		2


	//----- nvinfo : EIATTR_SPARSE_MMA_MASK
	.align		4
        /*0024*/ 	.byte	0x03, 0x50
        /*0026*/ 	.short	0x0000


	//----- nvinfo : EIATTR_TCGEN05_1CTA_USED
	.align		4
        /*0028*/ 	.byte	0x01, 0x51
	.zero		2


	//----- nvinfo : EIATTR_MAXREG_COUNT
	.align		4
        /*002c*/ 	.byte	0x03, 0x1b
        /*002e*/ 	.short	0x00ff


	//----- nvinfo : EIATTR_NUM_BARRIERS
	.align		4
        /*0030*/ 	.byte	0x02, 0x4c
        /*0032*/ 	.byte	0x07
	.zero		1


	//----- nvinfo : EIATTR_EXTERNS
	.align		4
        /*0034*/ 	.byte	0x04, 0x0f
        /*0036*/ 	.short	(.L_37 - .L_36)


	//   ....[0]....
	.align		4
.L_36:
        /*0038*/ 	.word	index@(__assertfail)


	//----- nvinfo : EIATTR_MERCURY_ISA_VERSION
	.align		4
.L_37:
        /*003c*/ 	.byte	0x03, 0x5f
        /*003e*/ 	.short	0x0101


	//----- nvinfo : EIATTR_INT_WARP_WIDE_INSTR_OFFSETS
	.align		4
        /*0040*/ 	.byte	0x04, 0x31
        /*0042*/ 	.short	(.L_39 - .L_38)


	//   ....[0]....
.L_38:
        /*0044*/ 	.word	0x00004630


	//   ....[1]....
        /*0048*/ 	.word	0x00004650


	//   ....[2]....
        /*004c*/ 	.word	0x00004680


	//   ....[3]....
        /*0050*/ 	.word	0x000051c0


	//   ....[4]....
        /*0054*/ 	.word	0x00005230


	//   ....[5]....
        /*0058*/ 	.word	0x00005300


	//   ....[6]....
        /*005c*/ 	.word	0x000053b0


	//----- nvinfo : EIATTR_COOP_GROUP_MASK_REGIDS
	.align		4
.L_39:
        /*0060*/ 	.byte	0x04, 0x29
        /*0062*/ 	.short	(.L_41 - .L_40)


	//   ....[0]....
.L_40:
        /*0064*/ 	.word	0xffffffff


	//   ....[1]....
        /*0068*/ 	.word	0xffffffff


	//   ....[2]....
        /*006c*/ 	.word	0xffffffff


	//   ....[3]....
        /*0070*/ 	.word	0xffffffff


	//   ....[4]....
        /*0074*/ 	.word	0xffffffff


	//   ....[5]....
        /*0078*/ 	.word	0xffffffff


	//   ....[6]....
        /*007c*/ 	.word	0xffffffff


	//   ....[7]....
        /*0080*/ 	.word	0xffffffff


	//   ....[8]....
        /*0084*/ 	.word	0xffffffff


	//   ....[9]....
        /*0088*/ 	.word	0xffffffff


	//   ....[10]....
        /*008c*/ 	.word	0xffffffff


	//   ....[11]....
        /*0090*/ 	.word	0xffffffff


	//   ....[12]....
        /*0094*/ 	.word	0xffffffff


	//   ....[13]....
        /*0098*/ 	.word	0xffffffff


	//----- nvinfo : EIATTR_COOP_GROUP_INSTR_OFFSETS
	.align		4
.L_41:
        /*009c*/ 	.byte	0x04, 0x28
        /*009e*/ 	.short	(.L_43 - .L_42)


	//   ....[0]....
.L_42:
        /*00a0*/ 	.word	0x00000080


	//   ....[1]....
        /*00a4*/ 	.word	0x000004f0


	//   ....[2]....
        /*00a8*/ 	.word	0x00000870


	//   ....[3]....
        /*00ac*/ 	.word	0x000009d0


	//   ....[4]....
        /*00b0*/ 	.word	0x00000ad0


	//   ....[5]....
        /*00b4*/ 	.word	0x00000c40


	//   ....[6]....
        /*00b8*/ 	.word	0x00000de0


	//   ....[7]....
        /*00bc*/ 	.word	0x00000f90


	//   ....[8]....
        /*00c0*/ 	.word	0x000022e0


	//   ....[9]....
        /*00c4*/ 	.word	0x00003900


	//   ....[10]....
        /*00c8*/ 	.word	0x00003b10


	//   ....[11]....
        /*00cc*/ 	.word	0x00003b40


	//   ....[12]....
        /*00d0*/ 	.word	0x00004510


	//   ....[13]....
        /*00d4*/ 	.word	0x00004740


	//----- nvinfo : EIATTR_VRC_CTA_INIT_COUNT
	.align		4
.L_43:
        /*00d8*/ 	.byte	0x02, 0x4a
        /*00da*/ 	.byte	0x80
	.zero		1


	//----- nvinfo : EIATTR_SYSCALL_OFFSETS
	.align		4
        /*00dc*/ 	.byte	0x04, 0x46
        /*00de*/ 	.short	(.L_45 - .L_44)


	//   ....[0]....
.L_44:
        /*00e0*/ 	.word	0x00005fc0


	//   ....[1]....
        /*00e4*/ 	.word	0x00006100


	//   ....[2]....
        /*00e8*/ 	.word	0x00006930


	//   ....[3]....
        /*00ec*/ 	.word	0x000076c0


	//----- nvinfo : EIATTR_MBARRIER_INSTR_OFFSETS
	.align		4
.L_45:
        /*00f0*/ 	.byte	0x04, 0x39
        /*00f2*/ 	.short	(.L_47 - .L_46)


	//   ....[0]....
.L_46:
        /*00f4*/ 	.word	0x00000630
        /*00f8*/ 	.word	0x000000ff
        /*00fc*/ 	.word	0x00000000
        /*0100*/ 	.short	0x0100
        /*0102*/ 	.byte	0x04
	.zero		1


	//   ....[1]....
        /*0104*/ 	.word	0x00000640
        /*0108*/ 	.word	0x000000ff
        /*010c*/ 	.word	0x00000088
        /*0110*/ 	.short	0x0100
        /*0112*/ 	.byte	0x04
	.zero		1


	//   ....[2]....
        /*0114*/ 	.word	0x00000650
        /*0118*/ 	.word	0x000000ff
        /*011c*/ 	.word	0x00000008
        /*0120*/ 	.short	0x0100
        /*0122*/ 	.byte	0x04
	.zero		1


	//   ....[3]....
        /*0124*/ 	.word	0x00000660
        /*0128*/ 	.word	0x000000ff
        /*012c*/ 	.word	0x00000090
        /*0130*/ 	.short	0x0100
        /*0132*/ 	.byte	0x04
	.zero		1


	//   ....[4]....
        /*0134*/ 	.word	0x00000670
        /*0138*/ 	.word	0x000000ff
        /*013c*/ 	.word	0x00000010
        /*0140*/ 	.short	0x0100
        /*0142*/ 	.byte	0x04
	.zero		1


	//   ....[5]....
        /*0144*/ 	.word	0x00000680
        /*0148*/ 	.word	0x000000ff
        /*014c*/ 	.word	0x00000098
        /*0150*/ 	.short	0x0100
        /*0152*/ 	.byte	0x04
	.zero		1


	//   ....[6]....
        /*0154*/ 	.word	0x00000690
        /*0158*/ 	.word	0x000000ff
        /*015c*/ 	.word	0x00000018
        /*0160*/ 	.short	0x0100
        /*0162*/ 	.byte	0x04
	.zero		1


	//   ....[7]....
        /*0164*/ 	.word	0x000006a0
        /*0168*/ 	.word	0x000000ff
        /*016c*/ 	.word	0x000000a0
        /*0170*/ 	.short	0x0100
        /*0172*/ 	.byte	0x04
	.zero		1


	//   ....[8]....
        /*0174*/ 	.word	0x000006b0
        /*0178*/ 	.word	0x000000ff
        /*017c*/ 	.word	0x00000020
        /*0180*/ 	.short	0x0100
        /*0182*/ 	.byte	0x04
	.zero		1


	//   ....[9]....
        /*0184*/ 	.word	0x000006c0
        /*0188*/ 	.word	0x000000ff
        /*018c*/ 	.word	0x000000a8
        /*0190*/ 	.short	0x0100
        /*0192*/ 	.byte	0x04
	.zero		1


	//   ....[10]....
        /*0194*/ 	.word	0x000006d0
        /*0198*/ 	.word	0x000000ff
        /*019c*/ 	.word	0x00000028
        /*01a0*/ 	.short	0x0100
        /*01a2*/ 	.byte	0x04
	.zero		1


	//   ....[11]....
        /*01a4*/ 	.word	0x000006e0
        /*01a8*/ 	.word	0x000000ff
        /*01ac*/ 	.word	0x000000b0
        /*01b0*/ 	.short	0x0100
        /*01b2*/ 	.byte	0x04
	.zero		1


	//   ....[12]....
        /*01b4*/ 	.word	0x000006f0
        /*01b8*/ 	.word	0x000000ff
        /*01bc*/ 	.word	0x00000030
        /*01c0*/ 	.short	0x0100
        /*01c2*/ 	.byte	0x04
	.zero		1


	//   ....[13]....
        /*01c4*/ 	.word	0x00000700
        /*01c8*/ 	.word	0x000000ff
        /*01cc*/ 	.word	0x000000b8
        /*01d0*/ 	.short	0x0100
        /*01d2*/ 	.byte	0x04
	.zero		1


	//   ....[14]....
        /*01d4*/ 	.word	0x00000710
        /*01d8*/ 	.word	0x000000ff
        /*01dc*/ 	.word	0x00000038
        /*01e0*/ 	.short	0x0100
        /*01e2*/ 	.byte	0x04
	.zero		1


	//   ....[15]....
        /*01e4*/ 	.word	0x00000720
        /*01e8*/ 	.word	0x000000ff
        /*01ec*/ 	.word	0x000000c0
        /*01f0*/ 	.short	0x0100
        /*01f2*/ 	.byte	0x04
	.zero		1


	//   ....[16]....
        /*01f4*/ 	.word	0x00000730
        /*01f8*/ 	.word	0x000000ff
        /*01fc*/ 	.word	0x00000040
        /*0200*/ 	.short	0x0100
        /*0202*/ 	.byte	0x04
	.zero		1


	//   ....[17]....
        /*0204*/ 	.word	0x00000740
        /*0208*/ 	.word	0x000000ff
        /*020c*/ 	.word	0x000000c8
        /*0210*/ 	.short	0x0100
        /*0212*/ 	.byte	0x04
	.zero		1


	//   ....[18]....
        /*0214*/ 	.word	0x00000750
        /*0218*/ 	.word	0x000000ff
        /*021c*/ 	.word	0x00000048
        /*0220*/ 	.short	0x0100
        /*0222*/ 	.byte	0x04
	.zero		1


	//   ....[19]....
        /*0224*/ 	.word	0x00000760
        /*0228*/ 	.word	0x000000ff
        /*022c*/ 	.word	0x000000d0
        /*0230*/ 	.short	0x0100
        /*0232*/ 	.byte	0x04
	.zero		1


	//   ....[20]....
        /*0234*/ 	.word	0x00000770
        /*0238*/ 	.word	0x000000ff
        /*023c*/ 	.word	0x00000050
        /*0240*/ 	.short	0x0100
        /*0242*/ 	.byte	0x04
	.zero		1


	//   ....[21]....
        /*0244*/ 	.word	0x00000780
        /*0248*/ 	.word	0x000000ff
        /*024c*/ 	.word	0x000000d8
        /*0250*/ 	.short	0x0100
        /*0252*/ 	.byte	0x04
	.zero		1


	//   ....[22]....
        /*0254*/ 	.word	0x00000790
        /*0258*/ 	.word	0x000000ff
        /*025c*/ 	.word	0x00000058
        /*0260*/ 	.short	0x0100
        /*0262*/ 	.byte	0x04
	.zero		1


	//   ....[23]....
        /*0264*/ 	.word	0x000007a0
        /*0268*/ 	.word	0x000000ff
        /*026c*/ 	.word	0x000000e0
        /*0270*/ 	.short	0x0100
        /*0272*/ 	.byte	0x04
	.zero		1


	//   ....[24]....
        /*0274*/ 	.word	0x000007b0
        /*0278*/ 	.word	0x000000ff
        /*027c*/ 	.word	0x00000060
        /*0280*/ 	.short	0x0100
        /*0282*/ 	.byte	0x04
	.zero		1


	//   ....[25]....
        /*0284*/ 	.word	0x000007c0
        /*0288*/ 	.word	0x000000ff
        /*028c*/ 	.word	0x000000e8
        /*0290*/ 	.short	0x0100
        /*0292*/ 	.byte	0x04
	.zero		1


	//   ....[26]....
        /*0294*/ 	.word	0x000007d0
        /*0298*/ 	.word	0x000000ff
        /*029c*/ 	.word	0x00000068
        /*02a0*/ 	.short	0x0100
        /*02a2*/ 	.byte	0x04
	.zero		1


	//   ....[27]....
        /*02a4*/ 	.word	0x000007e0
        /*02a8*/ 	.word	0x000000ff
        /*02ac*/ 	.word	0x000000f0
        /*02b0*/ 	.short	0x0100
        /*02b2*/ 	.byte	0x04
	.zero		1


	//   ....[28]....
        /*02b4*/ 	.word	0x000007f0
        /*02b8*/ 	.word	0x000000ff
        /*02bc*/ 	.word	0x00000070
        /*02c0*/ 	.short	0x0100
        /*02c2*/ 	.byte	0x04
	.zero		1


	//   ....[29]....
        /*02c4*/ 	.word	0x00000800
        /*02c8*/ 	.word	0x000000ff
        /*02cc*/ 	.word	0x000000f8
        /*02d0*/ 	.short	0x0100
        /*02d2*/ 	.byte	0x04
	.zero		1


	//   ....[30]....
        /*02d4*/ 	.word	0x00000810
        /*02d8*/ 	.word	0x000000ff
        /*02dc*/ 	.word	0x00000078
        /*02e0*/ 	.short	0x0100
        /*02e2*/ 	.byte	0x04
	.zero		1


	//   ....[31]....
        /*02e4*/ 	.word	0x00000820
        /*02e8*/ 	.word	0x000000ff
        /*02ec*/ 	.word	0x00000100
        /*02f0*/ 	.short	0x0100
        /*02f2*/ 	.byte	0x04
	.zero		1


	//   ....[32]....
        /*02f4*/ 	.word	0x00000830
        /*02f8*/ 	.word	0x000000ff
        /*02fc*/ 	.word	0x00000080
        /*0300*/ 	.short	0x0100
        /*0302*/ 	.byte	0x04
	.zero		1


	//   ....[33]....
        /*0304*/ 	.word	0x00000840
        /*0308*/ 	.word	0x000000ff
        /*030c*/ 	.word	0x00000108
        /*0310*/ 	.short	0x0100
        /*0312*/ 	.byte	0x04
	.zero		1


	//   ....[34]....
        /*0314*/ 	.word	0x00000980
        /*0318*/ 	.word	0x000000ff
        /*031c*/ 	.word	0x00000110
        /*0320*/ 	.short	0x0100
        /*0322*/ 	.byte	0x04
	.zero		1


	//   ....[35]....
        /*0324*/ 	.word	0x00000990
        /*0328*/ 	.word	0x000000ff
        /*032c*/ 	.word	0x00000120
        /*0330*/ 	.short	0x0100
        /*0332*/ 	.byte	0x04
	.zero		1


	//   ....[36]....
        /*0334*/ 	.word	0x000009a0
        /*0338*/ 	.word	0x000000ff
        /*033c*/ 	.word	0x00000118
        /*0340*/ 	.short	0x0100
        /*0342*/ 	.byte	0x04
	.zero		1


	//   ....[37]....
        /*0344*/ 	.word	0x000009b0
        /*0348*/ 	.word	0x000000ff
        /*034c*/ 	.word	0x00000128
        /*0350*/ 	.short	0x0100
        /*0352*/ 	.byte	0x04
	.zero		1


	//   ....[38]....
        /*0354*/ 	.word	0x00000aa0
        /*0358*/ 	.word	0x000000ff
        /*035c*/ 	.word	0x00000130
        /*0360*/ 	.short	0x0100
        /*0362*/ 	.byte	0x06
	.zero		1


	//   ....[39]....
        /*0364*/ 	.word	0x00000ab0
        /*0368*/ 	.word	0x000000ff
        /*036c*/ 	.word	0x00000138
        /*0370*/ 	.short	0x0100
        /*0372*/ 	.byte	0x06
	.zero		1


	//   ....[40]....
        /*0374*/ 	.word	0x00000bf0
        /*0378*/ 	.word	0x000000ff
        /*037c*/ 	.word	0x00000140
        /*0380*/ 	.short	0x0100
        /*0382*/ 	.byte	0x06
	.zero		1


	//   ....[41]....
        /*0384*/ 	.word	0x00000c00
        /*0388*/ 	.word	0x000000ff
        /*038c*/ 	.word	0x00000150
        /*0390*/ 	.short	0x0100
        /*0392*/ 	.byte	0x06
	.zero		1


	//   ....[42]....
        /*0394*/ 	.word	0x00000c10
        /*0398*/ 	.word	0x000000ff
        /*039c*/ 	.word	0x00000148
        /*03a0*/ 	.short	0x0100
        /*03a2*/ 	.byte	0x06
	.zero		1


	//   ....[43]....
        /*03a4*/ 	.word	0x00000c20
        /*03a8*/ 	.word	0x000000ff
        /*03ac*/ 	.word	0x00000158
        /*03b0*/ 	.short	0x0100
        /*03b2*/ 	.byte	0x06
	.zero		1


	//   ....[44]....
        /*03b4*/ 	.word	0x00000d50
        /*03b8*/ 	.word	0x000000ff
        /*03bc*/ 	.word	0x00000160
        /*03c0*/ 	.short	0x0100
        /*03c2*/ 	.byte	0x04
	.zero		1


	//   ....[45]....
        /*03c4*/ 	.word	0x00000d60
        /*03c8*/ 	.word	0x000000ff
        /*03cc*/ 	.word	0x00000180
        /*03d0*/ 	.short	0x0100
        /*03d2*/ 	.byte	0x04
	.zero		1


	//   ....[46]....
        /*03d4*/ 	.word	0x00000d70
        /*03d8*/ 	.word	0x000000ff
        /*03dc*/ 	.word	0x00000168
        /*03e0*/ 	.short	0x0100
        /*03e2*/ 	.byte	0x04
	.zero		1


	//   ....[47]....
        /*03e4*/ 	.word	0x00000d80
        /*03e8*/ 	.word	0x000000ff
        /*03ec*/ 	.word	0x00000188
        /*03f0*/ 	.short	0x0100
        /*03f2*/ 	.byte	0x04
	.zero		1


	//   ....[48]....
        /*03f4*/ 	.word	0x00000d90
        /*03f8*/ 	.word	0x000000ff
        /*03fc*/ 	.word	0x00000170
        /*0400*/ 	.short	0x0100
        /*0402*/ 	.byte	0x04
	.zero		1


	//   ....[49]....
        /*0404*/ 	.word	0x00000da0
        /*0408*/ 	.word	0x000000ff
        /*040c*/ 	.word	0x00000190
        /*0410*/ 	.short	0x0100
        /*0412*/ 	.byte	0x04
	.zero		1


	//   ....[50]....
        /*0414*/ 	.word	0x00000db0
        /*0418*/ 	.word	0x000000ff
        /*041c*/ 	.word	0x00000178
        /*0420*/ 	.short	0x0100
        /*0422*/ 	.byte	0x04
	.zero		1


	//   ....[51]....
        /*0424*/ 	.word	0x00000dc0
        /*0428*/ 	.word	0x000000ff
        /*042c*/ 	.word	0x00000198
        /*0430*/ 	.short	0x0100
        /*0432*/ 	.byte	0x04
	.zero		1


	//   ....[52]....
        /*0434*/ 	.word	0x00000eb0
        /*0438*/ 	.word	0x000000ff
        /*043c*/ 	.word	0x000001a0
        /*0440*/ 	.short	0x0100
        /*0442*/ 	.byte	0x04
	.zero		1


	//   ....[53]....
        /*0444*/ 	.word	0x00000ec0
        /*0448*/ 	.word	0x000000ff
        /*044c*/ 	.word	0x000001b0
        /*0450*/ 	.short	0x0100
        /*0452*/ 	.byte	0x04
	.zero		1


	//   ....[54]....
        /*0454*/ 	.word	0x00000ed0
        /*0458*/ 	.word	0x000000ff
        /*045c*/ 	.word	0x000001a8
        /*0460*/ 	.short	0x0100
        /*0462*/ 	.byte	0x04
	.zero		1


	//   ....[55]....
        /*0464*/ 	.word	0x00000ee0
        /*0468*/ 	.word	0x000000ff
        /*046c*/ 	.word	0x000001b8
        /*0470*/ 	.short	0x0100
        /*0472*/ 	.byte	0x04
	.zero		1


	//   ....[56]....
        /*0474*/ 	.word	0x00001b70
        /*0478*/ 	.word	0x00000000
        /*047c*/ 	.word	0x000001b0
        /*0480*/ 	.short	0x010a
        /*0482*/ 	.byte	0xff
	.zero		1


	//   ....[57]....
        /*0484*/ 	.word	0x00001b90
        /*0488*/ 	.word	0x00000000
        /*048c*/ 	.word	0x000001a0
        /*0490*/ 	.short	0x0101
        /*0492*/ 	.byte	0xff
	.zero		1


	//   ....[58]....
        /*0494*/ 	.word	0x00001c50
        /*0498*/ 	.word	0x000000ff
        /*049c*/ 	.word	0x00000088
        /*04a0*/ 	.short	0x010a
        /*04a2*/ 	.byte	0x04
	.zero		1


	//   ....[59]....
        /*04a4*/ 	.word	0x00001ce0
        /*04a8*/ 	.word	0x000000ff
        /*04ac*/ 	.word	0x00000088
        /*04b0*/ 	.short	0x010a
        /*04b2*/ 	.byte	0x21
	.zero		1


	//   ....[60]....
        /*04b4*/ 	.word	0x00001e70
        /*04b8*/ 	.word	0x000000ff
        /*04bc*/ 	.word	0x00000088
        /*04c0*/ 	.short	0x010a
        /*04c2*/ 	.byte	0x05
	.zero		1


	//   ....[61]....
        /*04c4*/ 	.word	0x00001fa0
        /*04c8*/ 	.word	0x000000ff
        /*04cc*/ 	.word	0x00000138
        /*04d0*/ 	.short	0x0101
        /*04d2*/ 	.byte	0x15
	.zero		1


	//   ....[62]....
        /*04d4*/ 	.word	0x00001fc0
        /*04d8*/ 	.word	0x000000ff
        /*04dc*/ 	.word	0x00000088
        /*04e0*/ 	.short	0x010a
        /*04e2*/ 	.byte	0x04
	.zero		1


	//   ....[63]....
        /*04e4*/ 	.word	0x00002040
        /*04e8*/ 	.word	0x000000ff
        /*04ec*/ 	.word	0x00000088
        /*04f0*/ 	.short	0x010a
        /*04f2*/ 	.byte	0x11
	.zero		1


	//   ....[64]....
        /*04f4*/ 	.word	0x000021d0
        /*04f8*/ 	.word	0x000000ff
        /*04fc*/ 	.word	0x00000088
        /*0500*/ 	.short	0x010a
        /*0502*/ 	.byte	0x05
	.zero		1


	//   ....[65]....
        /*0504*/ 	.word	0x00002310
        /*0508*/ 	.word	0x00000003
        /*050c*/ 	.word	0x00000140
        /*0510*/ 	.short	0x010a
        /*0512*/ 	.byte	0xff
	.zero		1


	//   ....[66]....
        /*0514*/ 	.word	0x00002460
        /*0518*/ 	.word	0x00000000
        /*051c*/ 	.word	0x00000000
        /*0520*/ 	.short	0x0101
        /*0522*/ 	.byte	0xff
	.zero		1


	//   ....[67]....
        /*0524*/ 	.word	0x00002a00
        /*0528*/ 	.word	0x000000ff
        /*052c*/ 	.word	0x00000000
        /*0530*/ 	.short	0x010a
        /*0532*/ 	.byte	0x04
	.zero		1


	//   ....[68]....
        /*0534*/ 	.word	0x00002a90
        /*0538*/ 	.word	0x000000ff
        /*053c*/ 	.word	0x00000000
        /*0540*/ 	.short	0x010a
        /*0542*/ 	.byte	0x05
	.zero		1


	//   ....[69]....
        /*0544*/ 	.word	0x00002b20
        /*0548*/ 	.word	0x000000ff
        /*054c*/ 	.word	0x00000000
        /*0550*/ 	.short	0x010a
        /*0552*/ 	.byte	0x05
	.zero		1


	//   ....[70]....
        /*0554*/ 	.word	0x00002bb0
        /*0558*/ 	.word	0x000000ff
        /*055c*/ 	.word	0x00000000
        /*0560*/ 	.short	0x010a
        /*0562*/ 	.byte	0x05
	.zero		1


	//   ....[71]....
        /*0564*/ 	.word	0x00002c40
        /*0568*/ 	.word	0x000000ff
        /*056c*/ 	.word	0x00000000
        /*0570*/ 	.short	0x010a
        /*0572*/ 	.byte	0x05
	.zero		1


	//   ....[72]....
        /*0574*/ 	.word	0x00002cd0
        /*0578*/ 	.word	0x000000ff
        /*057c*/ 	.word	0x00000000
        /*0580*/ 	.short	0x010a
        /*0582*/ 	.byte	0x05
	.zero		1


	//   ....[73]....
        /*0584*/ 	.word	0x00002d60
        /*0588*/ 	.word	0x000000ff
        /*058c*/ 	.word	0x00000000
        /*0590*/ 	.short	0x010a
        /*0592*/ 	.byte	0x05
	.zero		1


	//   ....[74]....
        /*0594*/ 	.word	0x00002df0
        /*0598*/ 	.word	0x000000ff
        /*059c*/ 	.word	0x00000000
        /*05a0*/ 	.short	0x010a
        /*05a2*/ 	.byte	0x05
	.zero		1


	//   ....[75]....
        /*05a4*/ 	.word	0x00002e80
        /*05a8*/ 	.word	0x000000ff
        /*05ac*/ 	.word	0x00000000
        /*05b0*/ 	.short	0x010a
        /*05b2*/ 	.byte	0x05
	.zero		1


	//   ....[76]....
        /*05b4*/ 	.word	0x00002f10
        /*05b8*/ 	.word	0x000000ff
        /*05bc*/ 	.word	0x00000000
        /*05c0*/ 	.short	0x010a
        /*05c2*/ 	.byte	0x05
	.zero		1


	//   ....[77]....
        /*05c4*/ 	.word	0x00002fa0
        /*05c8*/ 	.word	0x000000ff
        /*05cc*/ 	.word	0x00000000
        /*05d0*/ 	.short	0x010a
        /*05d2*/ 	.byte	0x05
	.zero		1


	//   ....[78]....
        /*05d4*/ 	.word	0x00003030
        /*05d8*/ 	.word	0x000000ff
        /*05dc*/ 	.word	0x00000000
        /*05e0*/ 	.short	0x010a
        /*05e2*/ 	.byte	0x05
	.zero		1


	//   ....[79]....
        /*05e4*/ 	.word	0x000030c0
        /*05e8*/ 	.word	0x000000ff
        /*05ec*/ 	.word	0x00000000
        /*05f0*/ 	.short	0x010a
        /*05f2*/ 	.byte	0x05
	.zero		1


	//   ....[80]....
        /*05f4*/ 	.word	0x00003150
        /*05f8*/ 	.word	0x000000ff
        /*05fc*/ 	.word	0x00000000
        /*0600*/ 	.short	0x010a
        /*0602*/ 	.byte	0x05
	.zero		1


	//   ....[81]....
        /*0604*/ 	.word	0x000031e0
        /*0608*/ 	.word	0x000000ff
        /*060c*/ 	.word	0x00000000
        /*0610*/ 	.short	0x010a
        /*0612*/ 	.byte	0x05
	.zero		1


	//   ....[82]....
        /*0614*/ 	.word	0x00003270
        /*0618*/ 	.word	0x000000ff
        /*061c*/ 	.word	0x00000000
        /*0620*/ 	.short	0x010a
        /*0622*/ 	.byte	0x05
	.zero		1


	//   ....[83]....
        /*0624*/ 	.word	0x00003310
        /*0628*/ 	.word	0x00000000
        /*062c*/ 	.word	0x00000000
        /*0630*/ 	.short	0x010a
        /*0632*/ 	.byte	0xff
	.zero		1


	//   ....[84]....
        /*0634*/ 	.word	0x00003450
        /*0638*/ 	.word	0x00000002
        /*063c*/ 	.word	0x000001a0
        /*0640*/ 	.short	0x010a
        /*0642*/ 	.byte	0xff
	.zero		1


	//   ....[85]....
        /*0644*/ 	.word	0x000034b0
        /*0648*/ 	.word	0x00000004
        /*064c*/ 	.word	0x00000000
        /*0650*/ 	.short	0x0101
        /*0652*/ 	.byte	0xff
	.zero		1


	//   ....[86]....
        /*0654*/ 	.word	0x000034d0
        /*0658*/ 	.word	0x000000ff
        /*065c*/ 	.word	0x00000150
        /*0660*/ 	.short	0x010a
        /*0662*/ 	.byte	0x04
	.zero		1


	//   ....[87]....
        /*0664*/ 	.word	0x000035f0
        /*0668*/ 	.word	0x00000002
        /*066c*/ 	.word	0x00000140
        /*0670*/ 	.short	0x010a
        /*0672*/ 	.byte	0xff
	.zero		1


	//   ....[88]....
        /*0674*/ 	.word	0x00003700
        /*0678*/ 	.word	0x00000002
        /*067c*/ 	.word	0x00000000
        /*0680*/ 	.short	0x0101
        /*0682*/ 	.byte	0xff
	.zero		1


	//   ....[89]....
        /*0684*/ 	.word	0x00003790
        /*0688*/ 	.word	0x000000ff
        /*068c*/ 	.word	0x00000150
        /*0690*/ 	.short	0x0106
        /*0692*/ 	.byte	0x04
	.zero		1


	//   ....[90]....
        /*0694*/ 	.word	0x000037b0
        /*0698*/ 	.word	0x000000ff
        /*069c*/ 	.word	0x00000150
        /*06a0*/ 	.short	0x010a
        /*06a2*/ 	.byte	0x04
	.zero		1


	//   ....[91]....
        /*06a4*/ 	.word	0x00003840
        /*06a8*/ 	.word	0x000000ff
        /*06ac*/ 	.word	0x00000150
        /*06b0*/ 	.short	0x0106
        /*06b2*/ 	.byte	0x07
	.zero		1


	//   ....[92]....
        /*06b4*/ 	.word	0x00003880
        /*06b8*/ 	.word	0x00000000
        /*06bc*/ 	.word	0x00000150
        /*06c0*/ 	.short	0x010a
        /*06c2*/ 	.byte	0xff
	.zero		1


	//   ....[93]....
        /*06c4*/ 	.word	0x00003da0
        /*06c8*/ 	.word	0x00000000
        /*06cc*/ 	.word	0x00000140
        /*06d0*/ 	.short	0x010a
        /*06d2*/ 	.byte	0xff
	.zero		1


	//   ....[94]....
        /*06d4*/ 	.word	0x00003ea0
        /*06d8*/ 	.word	0x00000003
        /*06dc*/ 	.word	0x00000000
        /*06e0*/ 	.short	0x0101
        /*06e2*/ 	.byte	0xff
	.zero		1


	//   ....[95]....
        /*06e4*/ 	.word	0x00003eb0
        /*06e8*/ 	.word	0x000000ff
        /*06ec*/ 	.word	0x00000000
        /*06f0*/ 	.short	0x010a
        /*06f2*/ 	.byte	0x04
	.zero		1


	//   ....[96]....
        /*06f4*/ 	.word	0x00003f30
        /*06f8*/ 	.word	0x000000ff
        /*06fc*/ 	.word	0x00000180
        /*0700*/ 	.short	0x010a
        /*0702*/ 	.byte	0x17
	.zero		1


	//   ....[97]....
        /*0704*/ 	.word	0x00004010
        /*0708*/ 	.word	0x000000ff
        /*070c*/ 	.word	0x00000000
        /*0710*/ 	.short	0x010a
        /*0712*/ 	.byte	0x05
	.zero		1


	//   ....[98]....
        /*0714*/ 	.word	0x00004150
        /*0718*/ 	.word	0x000000ff
        /*071c*/ 	.word	0x00000000
        /*0720*/ 	.short	0x010a
        /*0722*/ 	.byte	0x04
	.zero		1


	//   ....[99]....
        /*0724*/ 	.word	0x00004340
        /*0728*/ 	.word	0x000000ff
        /*072c*/ 	.word	0x00000000
        /*0730*/ 	.short	0x010a
        /*0732*/ 	.byte	0x04
	.zero		1


	//   ....[100]....
        /*0734*/ 	.word	0x000043d0
        /*0738*/ 	.word	0x000000ff
        /*073c*/ 	.word	0x00000000
        /*0740*/ 	.short	0x010a
        /*0742*/ 	.byte	0x05
	.zero		1


	//   ....[101]....
        /*0744*/ 	.word	0x00004460
        /*0748*/ 	.word	0x000000ff
        /*074c*/ 	.word	0x00000000
        /*0750*/ 	.short	0x010a
        /*0752*/ 	.byte	0x05
	.zero		1


	//   ....[102]....
        /*0754*/ 	.word	0x000044f0
        /*0758*/ 	.word	0x000000ff
        /*075c*/ 	.word	0x00000000
        /*0760*/ 	.short	0x010a
        /*0762*/ 	.byte	0x04
	.zero		1


	//   ....[103]....
        /*0764*/ 	.word	0x000049c0
        /*0768*/ 	.word	0x0000000c
        /*076c*/ 	.word	0x00000140
        /*0770*/ 	.short	0x010a
        /*0772*/ 	.byte	0xff
	.zero		1


	//   ....[104]....
        /*0774*/ 	.word	0x00004b30
        /*0778*/ 	.word	0x00000000
        /*077c*/ 	.word	0x00000000
        /*0780*/ 	.short	0x0101
        /*0782*/ 	.byte	0xff
	.zero		1


	//   ....[105]....
        /*0784*/ 	.word	0x00004fc0
        /*0788*/ 	.word	0x000000ff
        /*078c*/ 	.word	0x00000138
        /*0790*/ 	.short	0x010a
        /*0792*/ 	.byte	0x15
	.zero		1


	//   ....[106]....
        /*0794*/ 	.word	0x00005140
        /*0798*/ 	.word	0x000000ff
        /*079c*/ 	.word	0x00000120
        /*07a0*/ 	.short	0x010a
        /*07a2*/ 	.byte	0x15
	.zero		1


	//   ....[107]....
        /*07a4*/ 	.word	0x000052b0
        /*07a8*/ 	.word	0x000000ff
        /*07ac*/ 	.word	0x00000110
        /*07b0*/ 	.short	0x010b
        /*07b2*/ 	.byte	0x15
	.zero		1


	//   ....[108]....
        /*07b4*/ 	.word	0x000052c0
        /*07b8*/ 	.word	0x000000ff
        /*07bc*/ 	.word	0x00000000
        /*07c0*/ 	.short	0x0101
        /*07c2*/ 	.byte	0x22
	.zero		1


	//   ....[109]....
        /*07c4*/ 	.word	0x000052d0
        /*07c8*/ 	.word	0x000000ff
        /*07cc*/ 	.word	0x00000128
        /*07d0*/ 	.short	0x010a
        /*07d2*/ 	.byte	0x15
	.zero		1


	//   ....[110]....
        /*07d4*/ 	.word	0x000054b0
        /*07d8*/ 	.word	0x000000ff
        /*07dc*/ 	.word	0x00000118
        /*07e0*/ 	.short	0x010b
        /*07e2*/ 	.byte	0x15
	.zero		1


	//   ....[111]....
        /*07e4*/ 	.word	0x000054c0
        /*07e8*/ 	.word	0x000000ff
        /*07ec*/ 	.word	0x00000000
        /*07f0*/ 	.short	0x0101
        /*07f2*/ 	.byte	0x21
	.zero		1


	//   ....[112]....
        /*07f4*/ 	.word	0x000054f0
        /*07f8*/ 	.word	0x000000ff
        /*07fc*/ 	.word	0x00000120
        /*0800*/ 	.short	0x010a
        /*0802*/ 	.byte	0x15
	.zero		1


	//   ....[113]....
        /*0804*/ 	.word	0x00005530
        /*0808*/ 	.word	0x00000000
        /*080c*/ 	.word	0x00000128
        /*0810*/ 	.short	0x010a
        /*0812*/ 	.byte	0xff
	.zero		1


	//   ....[114]....
        /*0814*/ 	.word	0x00005860
        /*0818*/ 	.word	0x00000003
        /*081c*/ 	.word	0x00000140
        /*0820*/ 	.short	0x010a
        /*0822*/ 	.byte	0xff
	.zero		1


	//   ....[115]....
        /*0824*/ 	.word	0x000059e0
        /*0828*/ 	.word	0x00000000
        /*082c*/ 	.word	0x00000000
        /*0830*/ 	.short	0x0101
        /*0832*/ 	.byte	0xff
	.zero		1


	//   ....[116]....
        /*0834*/ 	.word	0x00006520
        /*0838*/ 	.word	0x00000002
        /*083c*/ 	.word	0x00000110
        /*0840*/ 	.short	0x010a
        /*0842*/ 	.byte	0xff
	.zero		1


	//   ....[117]....
        /*0844*/ 	.word	0x00006590
        /*0848*/ 	.word	0x00000064
        /*084c*/ 	.word	0x00000160
        /*0850*/ 	.short	0x010a
        /*0852*/ 	.byte	0xff
	.zero		1


	//   ....[118]....
        /*0854*/ 	.word	0x00006680
        /*0858*/ 	.word	0x00000002
        /*085c*/ 	.word	0x00000110
        /*0860*/ 	.short	0x010a
        /*0862*/ 	.byte	0xff
	.zero		1


	//   ....[119]....
        /*0864*/ 	.word	0x00006790
        /*0868*/ 	.word	0x00000000
        /*086c*/ 	.word	0x00000000
        /*0870*/ 	.short	0x0101
        /*0872*/ 	.byte	0xff
	.zero		1


	//   ....[120]....
        /*0874*/ 	.word	0x00006810
        /*0878*/ 	.word	0x00000064
        /*087c*/ 	.word	0x00000160
        /*0880*/ 	.short	0x010a
        /*0882*/ 	.byte	0xff
	.zero		1


	//   ....[121]....
        /*0884*/ 	.word	0x00007360
        /*0888*/ 	.word	0x0000006d
        /*088c*/ 	.word	0x00000110
        /*0890*/ 	.short	0x010a
        /*0892*/ 	.byte	0xff
	.zero		1


	//   ....[122]....
        /*0894*/ 	.word	0x00007430
        /*0898*/ 	.word	0x0000006d
        /*089c*/ 	.word	0x00000110
        /*08a0*/ 	.short	0x010a
        /*08a2*/ 	.byte	0xff
	.zero		1


	//   ....[123]....
        /*08a4*/ 	.word	0x00007540
        /*08a8*/ 	.word	0x00000000
        /*08ac*/ 	.word	0x00000000
        /*08b0*/ 	.short	0x0101
        /*08b2*/ 	.byte	0xff
	.zero		1


	//   ....[124]....
        /*08b4*/ 	.word	0x000079d0
        /*08b8*/ 	.word	0x000000ff
        /*08bc*/ 	.word	0x00000000
        /*08c0*/ 	.short	0x0101
        /*08c2*/ 	.byte	0x04
	.zero		1


	//   ....[125]....
        /*08c4*/ 	.word	0x000081e0
        /*08c8*/ 	.word	0x00000000
        /*08cc*/ 	.word	0x000001b0
        /*08d0*/ 	.short	0x010a
        /*08d2*/ 	.byte	0xff
	.zero		1


	//   ....[126]....
        /*08d4*/ 	.word	0x00008240
        /*08d8*/ 	.word	0x00000000
        /*08dc*/ 	.word	0x00000088
        /*08e0*/ 	.short	0x010a
        /*08e2*/ 	.byte	0xff
	.zero		1


	//   ....[127]....
        /*08e4*/ 	.word	0x000082a0
        /*08e8*/ 	.word	0x00000000
        /*08ec*/ 	.word	0x00000088
        /*08f0*/ 	.short	0x010a
        /*08f2*/ 	.byte	0xff
	.zero		1


	//   ....[128]....
        /*08f4*/ 	.word	0x000082f0
        /*08f8*/ 	.word	0x00000003
        /*08fc*/ 	.word	0x00000140
        /*0900*/ 	.short	0x010a
        /*0902*/ 	.byte	0xff
	.zero		1


	//   ....[129]....
        /*0904*/ 	.word	0x00008350
        /*0908*/ 	.word	0x00000000
        /*090c*/ 	.word	0x00000000
        /*0910*/ 	.short	0x010a
        /*0912*/ 	.byte	0xff
	.zero		1


	//   ....[130]....
        /*0914*/ 	.word	0x000083b0
        /*0918*/ 	.word	0x00000000
        /*091c*/ 	.word	0x00000000
        /*0920*/ 	.short	0x010a
        /*0922*/ 	.byte	0xff
	.zero		1


	//   ....[131]....
        /*0924*/ 	.word	0x00008410
        /*0928*/ 	.word	0x00000000
        /*092c*/ 	.word	0x00000000
        /*0930*/ 	.short	0x010a
        /*0932*/ 	.byte	0xff
	.zero		1


	//   ....[132]....
        /*0934*/ 	.word	0x00008470
        /*0938*/ 	.word	0x00000000
        /*093c*/ 	.word	0x00000000
        /*0940*/ 	.short	0x010a
        /*0942*/ 	.byte	0xff
	.zero		1


	//   ....[133]....
        /*0944*/ 	.word	0x000084d0
        /*0948*/ 	.word	0x00000000
        /*094c*/ 	.word	0x00000000
        /*0950*/ 	.short	0x010a
        /*0952*/ 	.byte	0xff
	.zero		1


	//   ....[134]....
        /*0954*/ 	.word	0x00008530
        /*0958*/ 	.word	0x00000000
        /*095c*/ 	.word	0x00000000
        /*0960*/ 	.short	0x010a
        /*0962*/ 	.byte	0xff
	.zero		1


	//   ....[135]....
        /*0964*/ 	.word	0x00008590
        /*0968*/ 	.word	0x00000000
        /*096c*/ 	.word	0x00000000
        /*0970*/ 	.short	0x010a
        /*0972*/ 	.byte	0xff
	.zero		1


	//   ....[136]....
        /*0974*/ 	.word	0x000085f0
        /*0978*/ 	.word	0x00000000
        /*097c*/ 	.word	0x00000000
        /*0980*/ 	.short	0x010a
        /*0982*/ 	.byte	0xff
	.zero		1


	//   ....[137]....
        /*0984*/ 	.word	0x00008650
        /*0988*/ 	.word	0x00000000
        /*098c*/ 	.word	0x00000000
        /*0990*/ 	.short	0x010a
        /*0992*/ 	.byte	0xff
	.zero		1


	//   ....[138]....
        /*0994*/ 	.word	0x000086b0
        /*0998*/ 	.word	0x00000000
        /*099c*/ 	.word	0x00000000
        /*09a0*/ 	.short	0x010a
        /*09a2*/ 	.byte	0xff
	.zero		1


	//   ....[139]....
        /*09a4*/ 	.word	0x00008710
        /*09a8*/ 	.word	0x00000000
        /*09ac*/ 	.word	0x00000000
        /*09b0*/ 	.short	0x010a
        /*09b2*/ 	.byte	0xff
	.zero		1


	//   ....[140]....
        /*09b4*/ 	.word	0x00008770
        /*09b8*/ 	.word	0x00000000
        /*09bc*/ 	.word	0x00000000
        /*09c0*/ 	.short	0x010a
        /*09c2*/ 	.byte	0xff
	.zero		1


	//   ....[141]....
        /*09c4*/ 	.word	0x000087d0
        /*09c8*/ 	.word	0x00000000
        /*09cc*/ 	.word	0x00000000
        /*09d0*/ 	.short	0x010a
        /*09d2*/ 	.byte	0xff
	.zero		1


	//   ....[142]....
        /*09d4*/ 	.word	0x00008830
        /*09d8*/ 	.word	0x00000000
        /*09dc*/ 	.word	0x00000000
        /*09e0*/ 	.short	0x010a
        /*09e2*/ 	.byte	0xff
	.zero		1


	//   ....[143]....
        /*09e4*/ 	.word	0x00008890
        /*09e8*/ 	.word	0x00000000
        /*09ec*/ 	.word	0x00000000
        /*09f0*/ 	.short	0x010a
        /*09f2*/ 	.byte	0xff
	.zero		1


	//   ....[144]....
        /*09f4*/ 	.word	0x000088f0
        /*09f8*/ 	.word	0x00000000
        /*09fc*/ 	.word	0x00000000
        /*0a00*/ 	.short	0x010a
        /*0a02*/ 	.byte	0xff
	.zero		1


	//   ....[145]....
        /*0a04*/ 	.word	0x00008940
        /*0a08*/ 	.word	0x00000002
        /*0a0c*/ 	.word	0x000001a0
        /*0a10*/ 	.short	0x010a
        /*0a12*/ 	.byte	0xff
	.zero		1


	//   ....[146]....
        /*0a14*/ 	.word	0x000089a0
        /*0a18*/ 	.word	0x00000002
        /*0a1c*/ 	.word	0x00000150
        /*0a20*/ 	.short	0x010a
        /*0a22*/ 	.byte	0xff
	.zero		1


	//   ....[147]....
        /*0a24*/ 	.word	0x000089f0
        /*0a28*/ 	.word	0x00000002
        /*0a2c*/ 	.word	0x00000140
        /*0a30*/ 	.short	0x010a
        /*0a32*/ 	.byte	0xff
	.zero		1


	//   ....[148]....
        /*0a34*/ 	.word	0x00008a50
        /*0a38*/ 	.word	0x00000000
        /*0a3c*/ 	.word	0x00000150
        /*0a40*/ 	.short	0x010a
        /*0a42*/ 	.byte	0xff
	.zero		1


	//   ....[149]....
        /*0a44*/ 	.word	0x00008aa0
        /*0a48*/ 	.word	0x00000000
        /*0a4c*/ 	.word	0x00000140
        /*0a50*/ 	.short	0x010a
        /*0a52*/ 	.byte	0xff
	.zero		1


	//   ....[150]....
        /*0a54*/ 	.word	0x00008b00
        /*0a58*/ 	.word	0x00000003
        /*0a5c*/ 	.word	0x00000180
        /*0a60*/ 	.short	0x010a
        /*0a62*/ 	.byte	0xff
	.zero		1


	//   ....[151]....
        /*0a64*/ 	.word	0x00008b60
        /*0a68*/ 	.word	0x00000000
        /*0a6c*/ 	.word	0x00000000
        /*0a70*/ 	.short	0x010a
        /*0a72*/ 	.byte	0xff
	.zero		1


	//   ....[152]....
        /*0a74*/ 	.word	0x00008bc0
        /*0a78*/ 	.word	0x00000000
        /*0a7c*/ 	.word	0x00000000
        /*0a80*/ 	.short	0x010a
        /*0a82*/ 	.byte	0xff
	.zero		1


	//   ....[153]....
        /*0a84*/ 	.word	0x00008c20
        /*0a88*/ 	.word	0x00000000
        /*0a8c*/ 	.word	0x00000000
        /*0a90*/ 	.short	0x010a
        /*0a92*/ 	.byte	0xff
	.zero		1


	//   ....[154]....
        /*0a94*/ 	.word	0x00008c80
        /*0a98*/ 	.word	0x00000000
        /*0a9c*/ 	.word	0x00000000
        /*0aa0*/ 	.short	0x010a
        /*0aa2*/ 	.byte	0xff
	.zero		1


	//   ....[155]....
        /*0aa4*/ 	.word	0x00008ce0
        /*0aa8*/ 	.word	0x00000000
        /*0aac*/ 	.word	0x00000000
        /*0ab0*/ 	.short	0x010a
        /*0ab2*/ 	.byte	0xff
	.zero		1


	//   ....[156]....
        /*0ab4*/ 	.word	0x00008d30
        /*0ab8*/ 	.word	0x0000000c
        /*0abc*/ 	.word	0x00000140
        /*0ac0*/ 	.short	0x010a
        /*0ac2*/ 	.byte	0xff
	.zero		1


	//   ....[157]....
        /*0ac4*/ 	.word	0x00008d90
        /*0ac8*/ 	.word	0x00000000
        /*0acc*/ 	.word	0x00000138
        /*0ad0*/ 	.short	0x010a
        /*0ad2*/ 	.byte	0xff
	.zero		1


	//   ....[158]....
        /*0ad4*/ 	.word	0x00008df0
        /*0ad8*/ 	.word	0x00000000
        /*0adc*/ 	.word	0x00000120
        /*0ae0*/ 	.short	0x010a
        /*0ae2*/ 	.byte	0xff
	.zero		1


	//   ....[159]....
        /*0ae4*/ 	.word	0x00008e50
        /*0ae8*/ 	.word	0x00000000
        /*0aec*/ 	.word	0x00000128
        /*0af0*/ 	.short	0x010a
        /*0af2*/ 	.byte	0xff
	.zero		1


	//   ....[160]....
        /*0af4*/ 	.word	0x00008eb0
        /*0af8*/ 	.word	0x00000000
        /*0afc*/ 	.word	0x00000120
        /*0b00*/ 	.short	0x010a
        /*0b02*/ 	.byte	0xff
	.zero		1


	//   ....[161]....
        /*0b04*/ 	.word	0x00008f00
        /*0b08*/ 	.word	0x00000003
        /*0b0c*/ 	.word	0x00000140
        /*0b10*/ 	.short	0x010a
        /*0b12*/ 	.byte	0xff
	.zero		1


	//   ....[162]....
        /*0b14*/ 	.word	0x00008f50
        /*0b18*/ 	.word	0x00000002
        /*0b1c*/ 	.word	0x00000110
        /*0b20*/ 	.short	0x010a
        /*0b22*/ 	.byte	0xff
	.zero		1


	//   ....[163]....
        /*0b24*/ 	.word	0x00008fa0
        /*0b28*/ 	.word	0x00000064
        /*0b2c*/ 	.word	0x00000160
        /*0b30*/ 	.short	0x010a
        /*0b32*/ 	.byte	0xff
	.zero		1


	//   ....[164]....
        /*0b34*/ 	.word	0x00008ff0
        /*0b38*/ 	.word	0x0000006d
        /*0b3c*/ 	.word	0x00000110
        /*0b40*/ 	.short	0x010a
        /*0b42*/ 	.byte	0xff
	.zero		1


	//----- nvinfo : EIATTR_NUM_MBARRIERS
	.align		4
.L_47:
        /*0b44*/ 	.byte	0x03, 0x38
        /*0b46*/ 	.short	0x0038


	//----- nvinfo : EIATTR_EXIT_INSTR_OFFSETS
	.align		4
        /*0b48*/ 	.byte	0x04, 0x1c
        /*0b4a*/ 	.short	(.L_49 - .L_48)


	//   ....[0]....
.L_48:
        /*0b4c*/ 	.word	0x00003340


	//   ....[1]....
        /*0b50*/ 	.word	0x00003850


	//   ....[2]....
        /*0b54*/ 	.word	0x000038b0


	//   ....[3]....
        /*0b58*/ 	.word	0x00004750


	//   ....[4]....
        /*0b5c*/ 	.word	0x00005560


	//   ....[5]....
        /*0b60*/ 	.word	0x000055a0


	//   ....[6]....
        /*0b64*/ 	.word	0x000081d0


	//----- nvinfo : EIATTR_MAX_THREADS
	.align		4
.L_49:
        /*0b68*/ 	.byte	0x04, 0x05
        /*0b6a*/ 	.short	(.L_51 - .L_50)
.L_50:
        /*0b6c*/ 	.word	0x00000100
        /*0b70*/ 	.word	0x00000001
        /*0b74*/ 	.word	0x00000001


	//----- nvinfo : EIATTR_CRS_STACK_SIZE
	.align		4
.L_51:
        /*0b78*/ 	.byte	0x04, 0x1e
        /*0b7a*/ 	.short	(.L_53 - .L_52)
.L_52:
        /*0b7c*/ 	.word	0x00000000


	//----- nvinfo : EIATTR_CBANK_PARAM_SIZE
	.align		4
.L_53:
        /*0b80*/ 	.byte	0x03, 0x19
        /*0b82*/ 	.short	0x0800


	//----- nvinfo : EIATTR_PARAM_CBANK
	.align		4
        /*0b84*/ 	.byte	0x04, 0x0a
        /*0b86*/ 	.short	(.L_55 - .L_54)
	.align		4
.L_54:
        /*0b88*/ 	.word	index@(.nv.constant0._ZN7cutlass13device_kernelINS_4gemm6kernel13GemmUniversalIN4cute5tupleIJiiiiEEENS1_10collective13CollectiveMmaINS1_35MainloopSm100TmaUmmaWarpSpecializedILi17ELi2ELi4ENS5_IJNS4_1CILi2EEESB_NSA_ILi1EEEEEEEENS5_IJNSA_ILi64EEENSA_ILi128EEESF_EEENS_12float_e5m2_tENS5_IJlSC_lEEESI_SJ_NS4_8TiledMMAINS4_8MMA_AtomIJNS4_10MMA_TraitsINS4_19SM100_MMA_F8F6F4_SSEJSI_SI_fSF_SG_NS4_17integral_constantINS4_4UMMA5MajorELSQ_0EEESR_NSO_INSP_7ScaleInELSS_0EEEST_EEEEEENS4_6LayoutINS5_IJSC_SC_SC_EEENS5_IJNSA_ILi0EEESY_SY_EEEEENS5_IJNS4_10UnderscoreES11_S11_EEEEENS4_23SM90_TMA_LOAD_MULTICASTENS4_14ComposedLayoutINS4_7SwizzleILi2ELi4ELi3EEENS4_18smem_ptr_flag_bitsILi8EEENSW_INS5_IJNSA_ILi8EEESF_EEENS5_IJSF_SC_EEEEEEEvNS4_8identityES14_S1E_vS1F_EENS_8epilogue10collective18CollectiveEpilogueINS1H_23Sm100TmaWarpSpecializedILi2ELi2ELi32ELb0ELb0EEEJSH_NS5_IJNSW_ISF_SC_EES1M_EEESI_SJ_SI_SJ_NS1H_6fusion15FusionCallbacksIS1L_NS1O_17LinearCombinationISI_fSI_fLNS_15FloatRoundStyleE2EEESH_S1N_JEEENS4_5SM1004TMEM4LOAD26SM100_TMEM_LOAD_16dp32b32xENS4_13SM90_TMA_LOADES1E_NS4_39AutoVectorizingCopyWithAssumedAlignmentILi128EEENS4_14SM90_TMA_STOREES1E_S20_S20_EEEvvEEEEvNT_6ParamsE)
        /*0b8c*/ 	.short	0x0380
        /*0b8e*/ 	.short	0x0800


	//----- nvinfo : EIATTR_SW_WAR
	.align		4
.L_55:
        /*0b90*/ 	.byte	0x04, 0x36
        /*0b92*/ 	.short	(.L_57 - .L_56)
.L_56:
        /*0b94*/ 	.word	0x00000008
.L_57:


//--------------------- .nv.callgraph             --------------------------
	.section	.nv.callgraph,"",@"SHT_CUDA_CALLGRAPH"
	.align	4
	.sectionentsize	8
	.align		4
        /*0000*/ 	.word	0x00000000
	.align		4
        /*0004*/ 	.word	0xffffffff
	.align		4
        /*0008*/ 	.word	index@(_ZN7cutlass13device_kernelINS_4gemm6kernel13GemmUniversalIN4cute5tupleIJiiiiEEENS1_10collective13CollectiveMmaINS1_35MainloopSm100TmaUmmaWarpSpecializedILi17ELi2ELi4ENS5_IJNS4_1CILi2EEESB_NSA_ILi1EEEEEEEENS5_IJNSA_ILi64EEENSA_ILi128EEESF_EEENS_12float_e5m2_tENS5_IJlSC_lEEESI_SJ_NS4_8TiledMMAINS4_8MMA_AtomIJNS4_10MMA_TraitsINS4_19SM100_MMA_F8F6F4_SSEJSI_SI_fSF_SG_NS4_17integral_constantINS4_4UMMA5MajorELSQ_0EEESR_NSO_INSP_7ScaleInELSS_0EEEST_EEEEEENS4_6LayoutINS5_IJSC_SC_SC_EEENS5_IJNSA_ILi0EEESY_SY_EEEEENS5_IJNS4_10UnderscoreES11_S11_EEEEENS4_23SM90_TMA_LOAD_MULTICASTENS4_14ComposedLayoutINS4_7SwizzleILi2ELi4ELi3EEENS4_18smem_ptr_flag_bitsILi8EEENSW_INS5_IJNSA_ILi8EEESF_EEENS5_IJSF_SC_EEEEEEEvNS4_8identityES14_S1E_vS1F_EENS_8epilogue10collective18CollectiveEpilogueINS1H_23Sm100TmaWarpSpecializedILi2ELi2ELi32ELb0ELb0EEEJSH_NS5_IJNSW_ISF_SC_EES1M_EEESI_SJ_SI_SJ_NS1H_6fusion15FusionCallbacksIS1L_NS1O_17LinearCombinationISI_fSI_fLNS_15FloatRoundStyleE2EEESH_S1N_JEEENS4_5SM1004TMEM4LOAD26SM100_TMEM_LOAD_16dp32b32xENS4_13SM90_TMA_LOADES1E_NS4_39AutoVectorizingCopyWithAssumedAlignmentILi128EEENS4_14SM90_TMA_STOREES1E_S20_S20_EEEvvEEEEvNT_6ParamsE)
	.align		4
        /*000c*/ 	.word	index@(__assertfail)
	.align		4
        /*0010*/ 	.word	0x00000000
	.align		4
        /*0014*/ 	.word	0xfffffffe
	.align		4
        /*0018*/ 	.word	0x00000000
	.align		4
        /*001c*/ 	.word	0xfffffffd
	.align		4
        /*0020*/ 	.word	0x00000000
	.align		4
        /*0024*/ 	.word	0xfffffffc


//--------------------- .nv.constant4             --------------------------
	.section	.nv.constant4,"a",@progbits
	.align	8
	.align		8
.nv.constant4:
        /*0000*/ 	.dword	__assertfail
	.align		8
        /*0008*/ 	.dword	__unnamed_1
	.align		8
        /*0010*/ 	.dword	__unnamed_2
	.align		8
        /*0018*/ 	.dword	_ZN40_INTERNAL_fbe9f777_4_k_cu_7126189e_302724cuda3std3__45__cpo5beginE
	.align		8
        /*0020*/ 	.dword	_ZN40_INTERNAL_fbe9f777_4_k_cu_7126189e_302724cuda3std3__45__cpo3endE
	.align		8
        /*0028*/ 	.dword	_ZN40_INTERNAL_fbe9f777_4_k_cu_7126189e_302724cuda3std3__45__cpo6cbeginE
	.align		8
        /*0030*/ 	.dword	_ZN40_INTERNAL_fbe9f777_4_k_cu_7126189e_302724cuda3std3__45__cpo4cendE
	.align		8
        /*0038*/ 	.dword	_ZN40_INTERNAL_fbe9f777_4_k_cu_7126189e_302724cuda3std3__442_GLOBAL__N__fbe9f777_4_k_cu_7126189e_302726ignoreE
	.align		8
        /*0040*/ 	.dword	_ZN40_INTERNAL_fbe9f777_4_k_cu_7126189e_302724cuda3std3__419piecewise_constructE
	.align		8
        /*0048*/ 	.dword	_ZN40_INTERNAL_fbe9f777_4_k_cu_7126189e_302724cuda3std3__48in_placeE
	.align		8
        /*0050*/ 	.dword	_ZN40_INTERNAL_fbe9f777_4_k_cu_7126189e_302724cuda3std6ranges3__45__cpo4swapE
	.align		8
        /*0058*/ 	.dword	_ZN40_INTERNAL_fbe9f777_4_k_cu_7126189e_302724cuda3std6ranges3__45__cpo9iter_moveE
	.align		8
        /*0060*/ 	.dword	_ZN40_INTERNAL_fbe9f777_4_k_cu_7126189e_302724cute7productE
	.align		8
        /*0068*/ 	.dword	_ZN40_INTERNAL_fbe9f777_4_k_cu_7126189e_302724cute1_E
	.align		8
        /*0070*/ 	.dword	$str$25
	.align		8
        /*0078*/ 	.dword	$str$26
	.align		8
        /*0080*/ 	.dword	$str$27
	.align		8
        /*0088*/ 	.dword	$str$28


//--------------------- .text._ZN7cutlass13device_kernelINS_4gemm6kernel13GemmUniversalIN4cute5tupleIJiiiiEEENS1_10collective13CollectiveMmaINS1_35MainloopSm100TmaUmmaWarpSpecializedILi17ELi2ELi4ENS5_IJNS4_1CILi2EEESB_NSA_ILi1EEEEEEEENS5_IJNSA_ILi64EEENSA_ILi128EEESF_EEENS_12float_e5m2_tENS5_IJlSC_lEEESI_SJ_NS4_8TiledMMAINS4_8MMA_AtomIJNS4_10MMA_TraitsINS4_19SM100_MMA_F8F6F4_SSEJSI_SI_fSF_SG_NS4_17integral_constantINS4_4UMMA5MajorELSQ_0EEESR_NSO_INSP_7ScaleInELSS_0EEEST_EEEEEENS4_6LayoutINS5_IJSC_SC_SC_EEENS5_IJNSA_ILi0EEESY_SY_EEEEENS5_IJNS4_10UnderscoreES11_S11_EEEEENS4_23SM90_TMA_LOAD_MULTICASTENS4_14ComposedLayoutINS4_7SwizzleILi2ELi4ELi3EEENS4_18smem_ptr_flag_bitsILi8EEENSW_INS5_IJNSA_ILi8EEESF_EEENS5_IJSF_SC_EEEEEEEvNS4_8identityES14_S1E_vS1F_EENS_8epilogue10collective18CollectiveEpilogueINS1H_23Sm100TmaWarpSpecializedILi2ELi2ELi32ELb0ELb0EEEJSH_NS5_IJNSW_ISF_SC_EES1M_EEESI_SJ_SI_SJ_NS1H_6fusion15FusionCallbacksIS1L_NS1O_17LinearCombinationISI_fSI_fLNS_15FloatRoundStyleE2EEESH_S1N_JEEENS4_5SM1004TMEM4LOAD26SM100_TMEM_LOAD_16dp32b32xENS4_13SM90_TMA_LOADES1E_NS4_39AutoVectorizingCopyWithAssumedAlignmentILi128EEENS4_14SM90_TMA_STOREES1E_S20_S20_EEEvvEEEEvNT_6ParamsE --------------------------
	.section	.text._ZN7cutlass13device_kernelINS_4gemm6kernel13GemmUniversalIN4cute5tupleIJiiiiEEENS1_10collective13CollectiveMmaINS1_35MainloopSm100TmaUmmaWarpSpecializedILi17ELi2ELi4ENS5_IJNS4_1CILi2EEESB_NSA_ILi1EEEEEEEENS5_IJNSA_ILi64EEENSA_ILi128EEESF_EEENS_12float_e5m2_tENS5_IJlSC_lEEESI_SJ_NS4_8TiledMMAINS4_8MMA_AtomIJNS4_10MMA_TraitsINS4_19SM100_MMA_F8F6F4_SSEJSI_SI_fSF_SG_NS4_17integral_constantINS4_4UMMA5MajorELSQ_0EEESR_NSO_INSP_7ScaleInELSS_0EEEST_EEEEEENS4_6LayoutINS5_IJSC_SC_SC_EEENS5_IJNSA_ILi0EEESY_SY_EEEEENS5_IJNS4_10UnderscoreES11_S11_EEEEENS4_23SM90_TMA_LOAD_MULTICASTENS4_14ComposedLayoutINS4_7SwizzleILi2ELi4ELi3EEENS4_18smem_ptr_flag_bitsILi8EEENSW_INS5_IJNSA_ILi8EEESF_EEENS5_IJSF_SC_EEEEEEEvNS4_8identityES14_S1E_vS1F_EENS_8epilogue10collective18CollectiveEpilogueINS1H_23Sm100TmaWarpSpecializedILi2ELi2ELi32ELb0ELb0EEEJSH_NS5_IJNSW_ISF_SC_EES1M_EEESI_SJ_SI_SJ_NS1H_6fusion15FusionCallbacksIS1L_NS1O_17LinearCombinationISI_fSI_fLNS_15FloatRoundStyleE2EEESH_S1N_JEEENS4_5SM1004TMEM4LOAD26SM100_TMEM_LOAD_16dp32b32xENS4_13SM90_TMA_LOADES1E_NS4_39AutoVectorizingCopyWithAssumedAlignmentILi128EEENS4_14SM90_TMA_STOREES1E_S20_S20_EEEvvEEEEvNT_6ParamsE,"ax",@progbits
	.align	128
.text._ZN7cutlass13device_kernelINS_4gemm6kernel13GemmUniversalIN4cute5tupleIJiiiiEEENS1_10collective13CollectiveMmaINS1_35MainloopSm100TmaUmmaWarpSpecializedILi17ELi2ELi4ENS5_IJNS4_1CILi2EEESB_NSA_ILi1EEEEEEEENS5_IJNSA_ILi64EEENSA_ILi128EEESF_EEENS_12float_e5m2_tENS5_IJlSC_lEEESI_SJ_NS4_8TiledMMAINS4_8MMA_AtomIJNS4_10MMA_TraitsINS4_19SM100_MMA_F8F6F4_SSEJSI_SI_fSF_SG_NS4_17integral_constantINS4_4UMMA5MajorELSQ_0EEESR_NSO_INSP_7ScaleInELSS_0EEEST_EEEEEENS4_6LayoutINS5_IJSC_SC_SC_EEENS5_IJNSA_ILi0EEESY_SY_EEEEENS5_IJNS4_10UnderscoreES11_S11_EEEEENS4_23SM90_TMA_LOAD_MULTICASTENS4_14ComposedLayoutINS4_7SwizzleILi2ELi4ELi3EEENS4_18smem_ptr_flag_bitsILi8EEENSW_INS5_IJNSA_ILi8EEESF_EEENS5_IJSF_SC_EEEEEEEvNS4_8identityES14_S1E_vS1F_EENS_8epilogue10collective18CollectiveEpilogueINS1H_23Sm100TmaWarpSpecializedILi2ELi2ELi32ELb0ELb0EEEJSH_NS5_IJNSW_ISF_SC_EES1M_EEESI_SJ_SI_SJ_NS1H_6fusion15FusionCallbacksIS1L_NS1O_17LinearCombinationISI_fSI_fLNS_15FloatRoundStyleE2EEESH_S1N_JEEENS4_5SM1004TMEM4LOAD26SM100_TMEM_LOAD_16dp32b32xENS4_13SM90_TMA_LOADES1E_NS4_39AutoVectorizingCopyWithAssumedAlignmentILi128EEENS4_14SM90_TMA_STOREES1E_S20_S20_EEEvvEEEEvNT_6ParamsE:
        .type           _ZN7cutlass13device_kernelINS_4gemm6kernel13GemmUniversalIN4cute5tupleIJiiiiEEENS1_10collective13CollectiveMmaINS1_35MainloopSm100TmaUmmaWarpSpecializedILi17ELi2ELi4ENS5_IJNS4_1CILi2EEESB_NSA_ILi1EEEEEEEENS5_IJNSA_ILi64EEENSA_ILi128EEESF_EEENS_12float_e5m2_tENS5_IJlSC_lEEESI_SJ_NS4_8TiledMMAINS4_8MMA_AtomIJNS4_10MMA_TraitsINS4_19SM100_MMA_F8F6F4_SSEJSI_SI_fSF_SG_NS4_17integral_constantINS4_4UMMA5MajorELSQ_0EEESR_NSO_INSP_7ScaleInELSS_0EEEST_EEEEEENS4_6LayoutINS5_IJSC_SC_SC_EEENS5_IJNSA_ILi0EEESY_SY_EEEEENS5_IJNS4_10UnderscoreES11_S11_EEEEENS4_23SM90_TMA_LOAD_MULTICASTENS4_14ComposedLayoutINS4_7SwizzleILi2ELi4ELi3EEENS4_18smem_ptr_flag_bitsILi8EEENSW_INS5_IJNSA_ILi8EEESF_EEENS5_IJSF_SC_EEEEEEEvNS4_8identityES14_S1E_vS1F_EENS_8epilogue10collective18CollectiveEpilogueINS1H_23Sm100TmaWarpSpecializedILi2ELi2ELi32ELb0ELb0EEEJSH_NS5_IJNSW_ISF_SC_EES1M_EEESI_SJ_SI_SJ_NS1H_6fusion15FusionCallbacksIS1L_NS1O_17LinearCombinationISI_fSI_fLNS_15FloatRoundStyleE2EEESH_S1N_JEEENS4_5SM1004TMEM4LOAD26SM100_TMEM_LOAD_16dp32b32xENS4_13SM90_TMA_LOADES1E_NS4_39AutoVectorizingCopyWithAssumedAlignmentILi128EEENS4_14SM90_TMA_STOREES1E_S20_S20_EEEvvEEEEvNT_6ParamsE,@function
        .size           _ZN7cutlass13device_kernelINS_4gemm6kernel13GemmUniversalIN4cute5tupleIJiiiiEEENS1_10collective13CollectiveMmaINS1_35MainloopSm100TmaUmmaWarpSpecializedILi17ELi2ELi4ENS5_IJNS4_1CILi2EEESB_NSA_ILi1EEEEEEEENS5_IJNSA_ILi64EEENSA_ILi128EEESF_EEENS_12float_e5m2_tENS5_IJlSC_lEEESI_SJ_NS4_8TiledMMAINS4_8MMA_AtomIJNS4_10MMA_TraitsINS4_19SM100_MMA_F8F6F4_SSEJSI_SI_fSF_SG_NS4_17integral_constantINS4_4UMMA5MajorELSQ_0EEESR_NSO_INSP_7ScaleInELSS_0EEEST_EEEEEENS4_6LayoutINS5_IJSC_SC_SC_EEENS5_IJNSA_ILi0EEESY_SY_EEEEENS5_IJNS4_10UnderscoreES11_S11_EEEEENS4_23SM90_TMA_LOAD_MULTICASTENS4_14ComposedLayoutINS4_7SwizzleILi2ELi4ELi3EEENS4_18smem_ptr_flag_bitsILi8EEENSW_INS5_IJNSA_ILi8EEESF_EEENS5_IJSF_SC_EEEEEEEvNS4_8identityES14_S1E_vS1F_EENS_8epilogue10collective18CollectiveEpilogueINS1H_23Sm100TmaWarpSpecializedILi2ELi2ELi32ELb0ELb0EEEJSH_NS5_IJNSW_ISF_SC_EES1M_EEESI_SJ_SI_SJ_NS1H_6fusion15FusionCallbacksIS1L_NS1O_17LinearCombinationISI_fSI_fLNS_15FloatRoundStyleE2EEESH_S1N_JEEENS4_5SM1004TMEM4LOAD26SM100_TMEM_LOAD_16dp32b32xENS4_13SM90_TMA_LOADES1E_NS4_39AutoVectorizingCopyWithAssumedAlignmentILi128EEENS4_14SM90_TMA_STOREES1E_S20_S20_EEEvvEEEEvNT_6ParamsE,(.L_x_189 - _ZN7cutlass13device_kernelINS_4gemm6kernel13GemmUniversalIN4cute5tupleIJiiiiEEENS1_10collective13CollectiveMmaINS1_35MainloopSm100TmaUmmaWarpSpecializedILi17ELi2ELi4ENS5_IJNS4_1CILi2EEESB_NSA_ILi1EEEEEEEENS5_IJNSA_ILi64EEENSA_ILi128EEESF_EEENS_12float_e5m2_tENS5_IJlSC_lEEESI_SJ_NS4_8TiledMMAINS4_8MMA_AtomIJNS4_10MMA_TraitsINS4_19SM100_MMA_F8F6F4_SSEJSI_SI_fSF_SG_NS4_17integral_constantINS4_4UMMA5MajorELSQ_0EEESR_NSO_INSP_7ScaleInELSS_0EEEST_EEEEEENS4_6LayoutINS5_IJSC_SC_SC_EEENS5_IJNSA_ILi0EEESY_SY_EEEEENS5_IJNS4_10UnderscoreES11_S11_EEEEENS4_23SM90_TMA_LOAD_MULTICASTENS4_14ComposedLayoutINS4_7SwizzleILi2ELi4ELi3EEENS4_18smem_ptr_flag_bitsILi8EEENSW_INS5_IJNSA_ILi8EEESF_EEENS5_IJSF_SC_EEEEEEEvNS4_8identityES14_S1E_vS1F_EENS_8epilogue10collective18CollectiveEpilogueINS1H_23Sm100TmaWarpSpecializedILi2ELi2ELi32ELb0ELb0EEEJSH_NS5_IJNSW_ISF_SC_EES1M_EEESI_SJ_SI_SJ_NS1H_6fusion15FusionCallbacksIS1L_NS1O_17LinearCombinationISI_fSI_fLNS_15FloatRoundStyleE2EEESH_S1N_JEEENS4_5SM1004TMEM4LOAD26SM100_TMEM_LOAD_16dp32b32xENS4_13SM90_TMA_LOADES1E_NS4_39AutoVectorizingCopyWithAssumedAlignmentILi128EEENS4_14SM90_TMA_STOREES1E_S20_S20_EEEvvEEEEvNT_6ParamsE)
        .other          _ZN7cutlass13device_kernelINS_4gemm6kernel13GemmUniversalIN4cute5tupleIJiiiiEEENS1_10collective13CollectiveMmaINS1_35MainloopSm100TmaUmmaWarpSpecializedILi17ELi2ELi4ENS5_IJNS4_1CILi2EEESB_NSA_ILi1EEEEEEEENS5_IJNSA_ILi64EEENSA_ILi128EEESF_EEENS_12float_e5m2_tENS5_IJlSC_lEEESI_SJ_NS4_8TiledMMAINS4_8MMA_AtomIJNS4_10MMA_TraitsINS4_19SM100_MMA_F8F6F4_SSEJSI_SI_fSF_SG_NS4_17integral_constantINS4_4UMMA5MajorELSQ_0EEESR_NSO_INSP_7ScaleInELSS_0EEEST_EEEEEENS4_6LayoutINS5_IJSC_SC_SC_EEENS5_IJNSA_ILi0EEESY_SY_EEEEENS5_IJNS4_10UnderscoreES11_S11_EEEEENS4_23SM90_TMA_LOAD_MULTICASTENS4_14ComposedLayoutINS4_7SwizzleILi2ELi4ELi3EEENS4_18smem_ptr_flag_bitsILi8EEENSW_INS5_IJNSA_ILi8EEESF_EEENS5_IJSF_SC_EEEEEEEvNS4_8identityES14_S1E_vS1F_EENS_8epilogue10collective18CollectiveEpilogueINS1H_23Sm100TmaWarpSpecializedILi2ELi2ELi32ELb0ELb0EEEJSH_NS5_IJNSW_ISF_SC_EES1M_EEESI_SJ_SI_SJ_NS1H_6fusion15FusionCallbacksIS1L_NS1O_17LinearCombinationISI_fSI_fLNS_15FloatRoundStyleE2EEESH_S1N_JEEENS4_5SM1004TMEM4LOAD26SM100_TMEM_LOAD_16dp32b32xENS4_13SM90_TMA_LOADES1E_NS4_39AutoVectorizingCopyWithAssumedAlignmentILi128EEENS4_14SM90_TMA_STOREES1E_S20_S20_EEEvvEEEEvNT_6ParamsE,@"STO_CUDA_ENTRY STV_DEFAULT"
_ZN7cutlass13device_kernelINS_4gemm6kernel13GemmUniversalIN4cute5tupleIJiiiiEEENS1_10collective13CollectiveMmaINS1_35MainloopSm100TmaUmmaWarpSpecializedILi17ELi2ELi4ENS5_IJNS4_1CILi2EEESB_NSA_ILi1EEEEEEEENS5_IJNSA_ILi64EEENSA_ILi128EEESF_EEENS_12float_e5m2_tENS5_IJlSC_lEEESI_SJ_NS4_8TiledMMAINS4_8MMA_AtomIJNS4_10MMA_TraitsINS4_19SM100_MMA_F8F6F4_SSEJSI_SI_fSF_SG_NS4_17integral_constantINS4_4UMMA5MajorELSQ_0EEESR_NSO_INSP_7ScaleInELSS_0EEEST_EEEEEENS4_6LayoutINS5_IJSC_SC_SC_EEENS5_IJNSA_ILi0EEESY_SY_EEEEENS5_IJNS4_10UnderscoreES11_S11_EEEEENS4_23SM90_TMA_LOAD_MULTICASTENS4_14ComposedLayoutINS4_7SwizzleILi2ELi4ELi3EEENS4_18smem_ptr_flag_bitsILi8EEENSW_INS5_IJNSA_ILi8EEESF_EEENS5_IJSF_SC_EEEEEEEvNS4_8identityES14_S1E_vS1F_EENS_8epilogue10collective18CollectiveEpilogueINS1H_23Sm100TmaWarpSpecializedILi2ELi2ELi32ELb0ELb0EEEJSH_NS5_IJNSW_ISF_SC_EES1M_EEESI_SJ_SI_SJ_NS1H_6fusion15FusionCallbacksIS1L_NS1O_17LinearCombinationISI_fSI_fLNS_15FloatRoundStyleE2EEESH_S1N_JEEENS4_5SM1004TMEM4LOAD26SM100_TMEM_LOAD_16dp32b32xENS4_13SM90_TMA_LOADES1E_NS4_39AutoVectorizingCopyWithAssumedAlignmentILi128EEENS4_14SM90_TMA_STOREES1E_S20_S20_EEEvvEEEEvNT_6ParamsE:
[----:B------:R-:W1:Y:S01]  /*0000*/  LDC R1, c[0x0][0x37c] ;  /* 0x0000df00ff017b82 */ /* 0x000e620000000800 */
[----:B------:R-:W2:Y:S01]  /*0010*/  S2R R93, SR_TID.X ;  /* 0x00000000005d7919 */ /* 0x000ea20000002100 */
[----:B------:R-:W3:Y:S01]  /*0020*/  LDCU.64 UR8, c[0x0][0x890] ;  /* 0x00011200ff0877ac */ /* 0x000ee20008000a00 */
[----:B------:R-:W-:Y:S02]  /*0030*/  PRMT R84, RZ, 0x7610, R84 ;  /* 0x00007610ff547816 */ /* 0x000fe40000000054 */
[----:B------:R-:W-:Y:S01]  /*0040*/  ELECT P3, URZ, PT ;  /* 0x0000000000ff782f */ /* 0x000fe20003860000 */
[----:B---3--:R-:W-:-:S04]  /*0050*/  UISETP.NE.U32.AND UP0, UPT, UR8, URZ, UPT ;  /* 0x000000ff0800728c */ /* 0x008fc8000bf05070 */
[----:B------:R-:W-:Y:S01]  /*0060*/  UISETP.NE.AND.EX UP0, UPT, UR9, URZ, UPT, UP0 ;  /* 0x000000ff0900728c */ /* 0x000fe2000bf05300 */
[----:B--2---:R-:W-:-:S05]  /*0070*/  SHF.R.U32.HI R85, RZ, 0x5, R93 ;  /* 0x00000005ff557819 */ /* 0x004fca000001165d */
[----:B------:R-:W2:Y:S02]  /*0080*/  SHFL.IDX PT, R0, R85, RZ, 0x1f ;  /* 0x00001fff55007589 */ /* 0x000ea400000e0000 */
[----:B--2---:R-:W-:Y:S01]  /*0090*/  R2UR UR17, R0 ;  /* 0x00000000001172ca */ /* 0x004fe200000e0000 */
[----:B-1----:R-:W-:-:S14]  /*00a0*/  BRA.U UP0, `(.L_x_0) ;  /* 0x0000000100307547 */ /* 0x002fdc000b800000 */
[----:B------:R-:W1:Y:S02]  /*00b0*/  LDCU.64 UR4, c[0x0][0x888] ;  /* 0x00011100ff0477ac */ /* 0x000e640008000a00 */
[----:B-1----:R-:W-:-:S04]  /*00c0*/  UISETP.NE.U32.AND UP0, UPT, UR4, URZ, UPT ;  /* 0x000000ff0400728c */ /* 0x002fc8000bf05070 */
[----:B------:R-:W-:-:S09]  /*00d0*/  UISETP.NE.AND.EX UP0, UPT, UR5, URZ, UPT, UP0 ;  /* 0x000000ff0500728c */ /* 0x000fd2000bf05300 */
[----:B------:R-:W-:Y:S05]  /*00e0*/  BRA.U !UP0, `(.L_x_1) ;  /* 0x0000000108147547 */ /* 0x000fea000b800000 */
[----:B------:R-:W1:Y:S01]  /*00f0*/  LDC.64 R2, c[0x0][0x888] ;  /* 0x00022200ff027b82 */ /* 0x000e620000000a00 */
[----:B------:R-:W1:Y:S02]  /*0100*/  LDCU.64 UR4, c[0x0][0x358] ;  /* 0x00006b00ff0477ac */ /* 0x000e640008000a00 */
[----:B-1----:R1:W5:Y:S01]  /*0110*/  LDG.E R41, desc[UR4][R2.64] ;  /* 0x0000000402297981 */ /* 0x002362000c1e1900 */
[----:B------:R-:W-:Y:S01]  /*0120*/  HFMA2 R84, -RZ, RZ, 0, 5.9604644775390625e-08 ;  /* 0x00000001ff547431 */ /* 0x000fe200000001ff */
[----:B------:R-:W-:Y:S05]  /*0130*/  BRA `(.L_x_0) ;  /* 0x00000000000c7947 */ /* 0x000fea0003800000 */
.L_x_1:
[----:B------:R-:W1:Y:S01]  /*0140*/  LDCU UR4, c[0x0][0x880] ;  /* 0x00011000ff0477ac */ /* 0x000e620008000800 */
[----:B------:R-:W-:Y:S01]  /*0150*/  HFMA2 R84, -RZ, RZ, 0, 5.9604644775390625e-08 ;  /* 0x00000001ff547431 */ /* 0x000fe200000001ff */
[----:B-1----:R-:W-:-:S07]  /*0160*/  MOV R41, UR4 ;  /* 0x0000000400297c02 */ /* 0x002fce0008000f00 */
.L_x_0:
[----:B------:R-:W2:Y:S02]  /*0170*/  LDCU.64 UR4, c[0x0][0x8b0] ;  /* 0x00011600ff0477ac */ /* 0x000ea40008000a00 */
[----:B--2---:R-:W-:-:S04]  /*0180*/  UISETP.NE.U32.AND UP0, UPT, UR4, URZ, UPT ;  /* 0x000000ff0400728c */ /* 0x004fc8000bf05070 */
[----:B------:R-:W-:-:S09]  /*0190*/  UISETP.NE.AND.EX UP0, UPT, UR5, URZ, UPT, UP0 ;  /* 0x000000ff0500728c */ /* 0x000fd2000bf05300 */
[----:B------:R-:W-:Y:S05]  /*01a0*/  BRA.U UP0, `(.L_x_2) ;  /* 0x0000000100287547 */ /* 0x000fea000b800000 */
[----:B------:R-:W2:Y:S02]  /*01b0*/  LDCU.64 UR4, c[0x0][0x8a8] ;  /* 0x00011500ff0477ac */ /* 0x000ea40008000a00 */
[----:B--2---:R-:W-:-:S04]  /*01c0*/  UISETP.NE.U32.AND UP0, UPT, UR4, URZ, UPT ;  /* 0x000000ff0400728c */ /* 0x004fc8000bf05070 */
[----:B------:R-:W-:-:S09]  /*01d0*/  UISETP.NE.AND.EX UP0, UPT, UR5, URZ, UPT, UP0 ;  /* 0x000000ff0500728c */ /* 0x000fd2000bf05300 */
[----:B------:R-:W-:Y:S05]  /*01e0*/  BRA.U !UP0, `(.L_x_3) ;  /* 0x0000000108107547 */ /* 0x000fea000b800000 */
[----:B------:R-:W2:Y:S01]  /*01f0*/  LDC.64 R38, c[0x0][0x8a8] ;  /* 0x00022a00ff267b82 */ /* 0x000ea20000000a00 */
[----:B------:R-:W2:Y:S02]  /*0200*/  LDCU.64 UR4, c[0x0][0x358] ;  /* 0x00006b00ff0477ac */ /* 0x000ea40008000a00 */
[----:B--2---:R2:W5:Y:S01]  /*0210*/  LDG.E R38, desc[UR4][R38.64] ;  /* 0x0000000426267981 */ /* 0x004562000c1e1900 */
[----:B------:R-:W-:Y:S05]  /*0220*/  BRA `(.L_x_2) ;  /* 0x0000000000087947 */ /* 0x000fea0003800000 */
.L_x_3:
[----:B------:R-:W2:Y:S02]  /*0230*/  LDCU UR4, c[0x0][0x8a0] ;  /* 0x00011400ff0477ac */ /* 0x000ea40008000800 */
[----:B--2---:R-:W-:Y:S02]  /*0240*/  MOV R38, UR4 ;  /* 0x0000000400267c02 */ /* 0x004fe40008000f00 */
.L_x_2:
[----:B------:R-:W-:Y:S01]  /*0250*/  IMAD.U32 R0, RZ, RZ, UR17 ;  /* 0x00000011ff007e24 */ /* 0x000fe2000f8e00ff */
[----:B------:R-:W-:Y:S04]  /*0260*/  BSSY.RECONVERGENT B0, `(.L_x_4) ;  /* 0x000000c000007945 */ /* 0x000fe80003800200 */
[C---:B------:R-:W-:Y:S02]  /*0270*/  ISETP.NE.OR P1, PT, R0.reuse, 0x1, !P3 ;  /* 0x000000010000780c */ /* 0x040fe40005f25670 */
[----:B------:R-:W-:-:S11]  /*0280*/  ISETP.NE.OR P0, PT, R0, 0x3, !P3 ;  /* 0x000000030000780c */ /* 0x000fd60005f05670 */
[----:B------:R-:W-:Y:S05]  /*0290*/  @P1 BRA `(.L_x_5) ;  /* 0x0000000000201947 */ /* 0x000fea0003800000 */
[----:B------:R-:W3:Y:S02]  /*02a0*/  LDCU.64 UR4, c[0x0][0x348] ;  /* 0x00006900ff0477ac */ /* 0x000ee40008000a00 */
[----:B---3--:R-:W-:Y:S02]  /*02b0*/  UIADD3 UR6, UP1, UPT, UR4, 0x80, URZ ;  /* 0x0000008004067890 */ /* 0x008fe4000ff3e0ff */
[----:B------:R-:W-:Y:S02]  /*02c0*/  UIADD3 UR4, UP0, UPT, UR4, 0x180, URZ ;  /* 0x0000018004047890 */ /* 0x000fe4000ff1e0ff */
[----:B------:R-:W-:Y:S02]  /*02d0*/  UIADD3.X UR7, UPT, UPT, URZ, UR5, URZ, UP1, !UPT ;  /* 0x00000005ff077290 */ /* 0x000fe40008ffe4ff */
[----:B------:R-:W-:-:S07]  /*02e0*/  UIADD3.X UR5, UPT, UPT, URZ, UR5, URZ, UP0, !UPT ;  /* 0x00000005ff057290 */ /* 0x000fce00087fe4ff */
[----:B------:R3:W-:Y:S02]  /*02f0*/  UTMACCTL.PF [UR6] ;  /* 0x00000000060079b9 */ /* 0x0007e40008040000 */
[----:B------:R3:W-:Y:S02]  /*0300*/  UTMACCTL.PF [UR4] ;  /* 0x00000000040079b9 */ /* 0x0007e40008040000 */
[----:B---3--:R-:W-:Y:S01]  /*0310*/  NOP ;  /* 0x0000000000007918 */ /* 0x008fe20000000000 */
.L_x_5:
[----:B------:R-:W-:Y:S05]  /*0320*/  BSYNC.RECONVERGENT B0 ;  /* 0x0000000000007941 */ /* 0x000fea0003800200 */
.L_x_4:
[----:B------:R-:W-:Y:S04]  /*0330*/  BSSY.RECONVERGENT B0, `(.L_x_6) ;  /* 0x000000a000007945 */ /* 0x000fe80003800200 */
        /* <DEDUP_REMOVED lines=9> */
.L_x_7:
[----:B------:R-:W-:Y:S05]  /*03d0*/  BSYNC.RECONVERGENT B0 ;  /* 0x0000000000007941 */ /* 0x000fea0003800200 */
.L_x_6:
[----:B------:R-:W3:Y:S01]  /*03e0*/  LDCU.64 UR4, c[0x0][0x888] ;  /* 0x00011100ff0477ac */ /* 0x000ee20008000a00 */
[----:B------:R-:W-:Y:S02]  /*03f0*/  UISETP.EQ.U32.AND UP1, UPT, UR8, URZ, UPT ;  /* 0x000000ff0800728c */ /* 0x000fe4000bf22070 */
[----:B------:R-:W-:Y:S02]  /*0400*/  UPLOP3.LUT UP3, UPT, UPT, UPT, UPT, 0x80, 0x8 ;  /* 0x000000000008789c */ /* 0x000fe40003f6f070 */
[----:B---3--:R-:W-:-:S04]  /*0410*/  UISETP.NE.U32.AND UP0, UPT, UR4, URZ, UPT ;  /* 0x000000ff0400728c */ /* 0x008fc8000bf05070 */
[----:B------:R-:W-:-:S04]  /*0420*/  UISETP.NE.AND.EX UP0, UPT, UR5, URZ, UPT, UP0 ;  /* 0x000000ff0500728c */ /* 0x000fc8000bf05300 */
[----:B------:R-:W-:-:S04]  /*0430*/  UISETP.EQ.OR.EX UP2, UPT, UR9, URZ, !UP0, UP1 ;  /* 0x000000ff0900728c */ /* 0x000fc8000c742710 */
[----:B------:R-:W-:-:S06]  /*0440*/  UP2UR UR4, UPR, URZ, 0x4 ;  /* 0x00000004ff047883 */ /* 0x000fcc0008000000 */
[----:B------:R-:W-:Y:S01]  /*0450*/  MOV R86, UR4 ;  /* 0x0000000400567c02 */ /* 0x000fe20008000f00 */
[----:B------:R-:W-:Y:S06]  /*0460*/  BRA.U !UP2, `(.L_x_8) ;  /* 0x000000010a207547 */ /* 0x000fec000b800000 */
[----:B------:R-:W-:Y:S01]  /*0470*/  UISETP.NE.U32.AND UP1, UPT, UR8, URZ, UPT ;  /* 0x000000ff0800728c */ /* 0x000fe2000bf25070 */
[----:B-----5:R-:W-:Y:S01]  /*0480*/  FSETP.NEU.AND P0, PT, R41, RZ, PT ;  /* 0x000000ff2900720b */ /* 0x020fe20003f0d000 */
[----:B------:R-:W-:Y:S02]  /*0490*/  USEL UR4, URZ, 0xffffffff, UP0 ;  /* 0xffffffffff047887 */ /* 0x000fe40008000000 */
[----:B------:R-:W-:-:S10]  /*04a0*/  UISETP.NE.AND.EX UP1, UPT, UR9, URZ, UPT, UP1 ;  /* 0x000000ff0900728c */ /* 0x000fd4000bf25310 */
[----:B------:R-:W-:Y:S01]  /*04b0*/  VOTEU.ANY UP0, P0 ;  /* 0x0000000000ff7886 */ /* 0x000fe20000000100 */
[----:B------:R-:W-:-:S04]  /*04c0*/  @!UP1 USEL UR4, URZ, 0xffffffff, UP0 ;  /* 0xffffffffff049887 */ /* 0x000fc80008000000 */
[----:B------:R-:W-:-:S04]  /*04d0*/  ULOP3.LUT UR4, UR4, 0x1, URZ, 0xc0, !UPT ;  /* 0x0000000104047892 */ /* 0x000fc8000f8ec0ff */
[----:B------:R-:W-:-:S11]  /*04e0*/  UISETP.NE.U32.AND UP3, UPT, UR4, 0x1, UPT ;  /* 0x000000010400788c */ /* 0x000fd6000bf65070 */
.L_x_8:
[----:B-1----:R-:W1:Y:S01]  /*04f0*/  SHFL.IDX PT, R2, R85, RZ, 0x1f ;  /* 0x00001fff55027589 */ /* 0x002e6200000e0000 */
[----:B------:R-:W-:-:S04]  /*0500*/  UISETP.NE.AND UP0, UPT, UR17, 0x2, UPT ;  /* 0x000000021100788c */ /* 0x000fc8000bf05270 */
[----:B------:R-:W-:Y:S01]  /*0510*/  USEL UR38, URZ, 0x1, UP0 ;  /* 0x00000001ff267887 */ /* 0x000fe20008000000 */
[----:B-1----:R-:W-:-:S13]  /*0520*/  ISETP.NE.AND P0, PT, R2, RZ, PT ;  /* 0x000000ff0200720c */ /* 0x002fda0003f05270 */
[----:B------:R-:W-:Y:S05]  /*0530*/  @P0 BRA `(.L_x_9) ;  /* 0x0000000000cc0947 */ /* 0x000fea0003800000 */
[----:B------:R-:W-:Y:S01]  /*0540*/  ELECT P0, URZ, PT ;  /* 0x0000000000ff782f */ /* 0x000fe20003800000 */
[----:B------:R-:W-:-:S12]  /*0550*/  BSSY.RECONVERGENT B0, `(.L_x_9) ;  /* 0x0000031000007945 */ /* 0x000fd80003800200 */
[----:B------:R-:W-:Y:S05]  /*0560*/  @!P0 BRA `(.L_x_10) ;  /* 0x0000000000bc8947 */ /* 0x000fea0003800000 */
[----:B------:R-:W1:Y:S01]  /*0570*/  S2UR UR4, SR_CgaCtaId ;  /* 0x00000000000479c3 */ /* 0x000e620000008800 */
[----:B------:R-:W-:Y:S01]  /*0580*/  UMOV UR5, 0x400 ;  /* 0x0000040000057882 */ /* 0x000fe20000000000 */
[----:B------:R-:W-:Y:S01]  /*0590*/  UMOV UR8, 0x1 ;  /* 0x0000000100087882 */ /* 0x000fe20000000000 */
[----:B------:R-:W-:Y:S01]  /*05a0*/  UMOV UR6, 0x3 ;  /* 0x0000000300067882 */ /* 0x000fe20000000000 */
[----:B------:R-:W-:-:S04]  /*05b0*/  UIADD3 UR8, UPT, UPT, -UR8, 0x100000, URZ ;  /* 0x0010000008087890 */ /* 0x000fc8000fffe1ff */
[----:B------:R-:W-:Y:S02]  /*05c0*/  USHF.L.U32 UR9, UR8, 0xb, URZ ;  /* 0x0000000b08097899 */ /* 0x000fe400080006ff */
[----:B------:R-:W-:Y:S02]  /*05d0*/  USHF.L.U32 UR8, UR8, 0x1, URZ ;  /* 0x0000000108087899 */ /* 0x000fe400080006ff */
[----:B------:R-:W-:-:S04]  /*05e0*/  UIADD3 UR6, UPT, UPT, -UR6, 0x100000, URZ ;  /* 0x0010000006067890 */ /* 0x000fc8000fffe1ff */
[----:B------:R-:W-:Y:S02]  /*05f0*/  USHF.L.U32 UR7, UR6, 0xb, URZ ;  /* 0x0000000b06077899 */ /* 0x000fe400080006ff */
[----:B------:R-:W-:Y:S02]  /*0600*/  USHF.L.U32 UR6, UR6, 0x1, URZ ;  /* 0x0000000106067899 */ /* 0x000fe400080006ff */
[----:B-1----:R-:W-:Y:S01]  /*0610*/  ULEA UR4, UR4, UR5, 0x18 ;  /* 0x0000000504047291 */ /* 0x002fe2000f8ec0ff */
[----:B------:R-:W1:Y:S11]  /*0620*/  FENCE.VIEW.ASYNC.S ;  /* 0x00000000000073c6 */ /* 0x000e760000000000 */
[----:B-1----:R1:W3:Y:S01]  /*0630*/  SYNCS.EXCH.64 URZ, [UR4], UR8 ;  /* 0x0000000804ff75b2 */ /* 0x0022e20008000100 */
[----:B------:R1:W4:Y:S01]  /*0640*/  SYNCS.EXCH.64 URZ, [UR4+0x88], UR6 ;  /* 0x0000880604ff75b2 */ /* 0x0003220008000100 */
[----:B------:R1:W1:Y:S01]  /*0650*/  SYNCS.EXCH.64 URZ, [UR4+0x8], UR8 ;  /* 0x0000080804ff75b2 */ /* 0x0002620008000100 */
        /* <DEDUP_REMOVED lines=31> */
[----:B---34-:R-:W-:Y:S01]  /*0850*/  NOP ;  /* 0x0000000000007918 */ /* 0x018fe20000000000 */
.L_x_10:
[----:B-1----:R-:W-:Y:S05]  /*0860*/  BSYNC.RECONVERGENT B0 ;  /* 0x0000000000007941 */ /* 0x002fea0003800200 */
.L_x_9:
[----:B------:R-:W1:Y:S01]  /*0870*/  SHFL.IDX PT, R2, R85, RZ, 0x1f ;  /* 0x00001fff55027589 */ /* 0x000e6200000e0000 */
[----:B------:R-:W-:Y:S01]  /*0880*/  NOP ;  /* 0x0000000000007918 */ /* 0x000fe20000000000 */
[----:B-1----:R-:W-:-:S13]  /*0890*/  ISETP.NE.AND P0, PT, R2, 0x1, PT ;  /* 0x000000010200780c */ /* 0x002fda0003f05270 */
[----:B------:R-:W-:Y:S05]  /*08a0*/  @P0 BRA `(.L_x_11) ;  /* 0x0000000000480947 */ /* 0x000fea0003800000 */
        /* <DEDUP_REMOVED lines=9> */
[----:B------:R-:W-:Y:S01]  /*0940*/  USHF.L.U32 UR6, UR6, 0x1, URZ ;  /* 0x0000000106067899 */ /* 0x000fe200080006ff */
[----:B------:R-:W-:Y:S01]  /*0950*/  ELECT P0, URZ, PT ;  /* 0x0000000000ff782f */ /* 0x000fe20003800000 */
[----:B-1----:R-:W-:Y:S01]  /*0960*/  ULEA UR4, UR4, UR5, 0x18 ;  /* 0x0000000504047291 */ /* 0x002fe2000f8ec0ff */
[----:B------:R-:W1:Y:S11]  /*0970*/  FENCE.VIEW.ASYNC.S ;  /* 0x00000000000073c6 */ /* 0x000e760000000000 */
[----:B-1----:R1:W3:Y:S01]  /*0980*/  SYNCS.EXCH.64 URZ, [UR4+0x110], UR8 ;  /* 0x0001100804ff75b2 */ /* 0x0022e20008000100 */
[----:B------:R1:W4:Y:S01]  /*0990*/  SYNCS.EXCH.64 URZ, [UR4+0x120], UR6 ;  /* 0x0001200604ff75b2 */ /* 0x0003220008000100 */
[----:B------:R1:W1:Y:S01]  /*09a0*/  SYNCS.EXCH.64 URZ, [UR4+0x118], UR8 ;  /* 0x0001180804ff75b2 */ /* 0x0002620008000100 */
[----:B------:R1:W1:Y:S01]  /*09b0*/  SYNCS.EXCH.64 URZ, [UR4+0x128], UR6 ;  /* 0x0001280604ff75b2 */ /* 0x0002620008000100 */
[----:B------:R-:W-:Y:S01]  /*09c0*/  NOP ;  /* 0x0000000000007918 */ /* 0x000fe20000000000 */
.L_x_11:
[----:B------:R-:W2:Y:S01]  /*09d0*/  SHFL.IDX PT, R2, R85, RZ, 0x1f ;  /* 0x00001fff55027589 */ /* 0x000ea200000e0000 */
[----:B------:R-:W-:Y:S01]  /*09e0*/  NOP ;  /* 0x0000000000007918 */ /* 0x000fe20000000000 */
[----:B--2---:R-:W-:-:S13]  /*09f0*/  ISETP.NE.AND P0, PT, R2, 0x3, PT ;  /* 0x000000030200780c */ /* 0x004fda0003f05270 */
[----:B------:R-:W-:Y:S05]  /*0a00*/  @P0 BRA `(.L_x_12) ;  /* 0x0000000000300947 */ /* 0x000fea0003800000 */
[----:B-1----:R-:W1:Y:S01]  /*0a10*/  S2UR UR6, SR_CgaCtaId ;  /* 0x00000000000679c3 */ /* 0x002e620000008800 */
[----:B------:R-:W-:Y:S01]  /*0a20*/  UMOV UR4, 0x400 ;  /* 0x0000040000047882 */ /* 0x000fe20000000000 */
[----:B------:R-:W-:Y:S01]  /*0a30*/  UMOV UR5, 0x20 ;  /* 0x0000002000057882 */ /* 0x000fe20000000000 */
[----:B------:R-:W-:Y:S01]  /*0a40*/  ELECT P0, URZ, PT ;  /* 0x0000000000ff782f */ /* 0x000fe20003800000 */
[----:B-1----:R-:W-:Y:S02]  /*0a50*/  ULEA UR6, UR6, UR4, 0x18 ;  /* 0x0000000406067291 */ /* 0x002fe4000f8ec0ff */
[----:B------:R-:W-:-:S04]  /*0a60*/  UIADD3 UR4, UPT, UPT, -UR5, 0x100000, URZ ;  /* 0x0010000005047890 */ /* 0x000fc8000fffe1ff */
[----:B------:R-:W-:Y:S02]  /*0a70*/  USHF.L.U32 UR5, UR4, 0xb, URZ ;  /* 0x0000000b04057899 */ /* 0x000fe400080006ff */
[----:B------:R-:W-:Y:S01]  /*0a80*/  USHF.L.U32 UR4, UR4, 0x1, URZ ;  /* 0x0000000104047899 */ /* 0x000fe200080006ff */
[----:B------:R-:W1:Y:S11]  /*0a90*/  FENCE.VIEW.ASYNC.S ;  /* 0x00000000000073c6 */ /* 0x000e760000000000 */
[----:B-1----:R2:W1:Y:S01]  /*0aa0*/  SYNCS.EXCH.64 URZ, [UR6+0x130], UR4 ;  /* 0x0001300406ff75b2 */ /* 0x0024620008000100 */
[----:B------:R2:W1:Y:S02]  /*0ab0*/  SYNCS.EXCH.64 URZ, [UR6+0x138], UR4 ;  /* 0x0001380406ff75b2 */ /* 0x0004640008000100 */
[----:B--2---:R-:W-:Y:S01]  /*0ac0*/  NOP ;  /* 0x0000000000007918 */ /* 0x004fe20000000000 */
.L_x_12:
[----:B------:R-:W2:Y:S01]  /*0ad0*/  SHFL.IDX PT, R2, R85, RZ, 0x1f ;  /* 0x00001fff55027589 */ /* 0x000ea200000e0000 */
[----:B------:R-:W-:Y:S01]  /*0ae0*/  NOP ;  /* 0x0000000000007918 */ /* 0x000fe20000000000 */
[----:B--2---:R-:W-:-:S13]  /*0af0*/  ISETP.NE.AND P0, PT, R2, 0x4, PT ;  /* 0x000000040200780c */ /* 0x004fda0003f05270 */
[----:B------:R-:W-:Y:S05]  /*0b00*/  @P0 BRA `(.L_x_13) ;  /* 0x00000000004c0947 */ /* 0x000fea0003800000 */
[----:B-1----:R-:W1:Y:S01]  /*0b10*/  S2UR UR6, SR_CgaCtaId ;  /* 0x00000000000679c3 */ /* 0x002e620000008800 */
[----:B------:R-:W-:Y:S01]  /*0b20*/  UMOV UR4, 0x3a0 ;  /* 0x000003a000047882 */ /* 0x000fe20000000000 */
[----:B------:R-:W-:Y:S01]  /*0b30*/  UMOV UR5, 0x400 ;  /* 0x0000040000057882 */ /* 0x000fe20000000000 */
[----:B------:R-:W-:Y:S01]  /*0b40*/  USEL UR4, UR4, 0x320, UP3 ;  /* 0x0000032004047887 */ /* 0x000fe20009800000 */
[----:B------:R-:W-:Y:S01]  /*0b50*/  UMOV UR8, 0x1 ;  /* 0x0000000100087882 */ /* 0x000fe20000000000 */
[----:B------:R-:W-:Y:S01]  /*0b60*/  ELECT P0, URZ, PT ;  /* 0x0000000000ff782f */ /* 0x000fe20003800000 */
[----:B------:R-:W-:-:S04]  /*0b70*/  UIADD3 UR8, UPT, UPT, -UR8, 0x100000, URZ ;  /* 0x0010000008087890 */ /* 0x000fc8000fffe1ff */
[----:B------:R-:W-:Y:S02]  /*0b80*/  USHF.L.U32 UR9, UR8, 0xb, URZ ;  /* 0x0000000b08097899 */ /* 0x000fe400080006ff */
[----:B------:R-:W-:Y:S02]  /*0b90*/  USHF.L.U32 UR8, UR8, 0x1, URZ ;  /* 0x0000000108087899 */ /* 0x000fe400080006ff */
[----:B-1----:R-:W-:Y:S02]  /*0ba0*/  ULEA UR6, UR6, UR5, 0x18 ;  /* 0x0000000506067291 */ /* 0x002fe4000f8ec0ff */
[----:B------:R-:W-:-:S04]  /*0bb0*/  UIADD3 UR4, UPT, UPT, -UR4, 0x100000, URZ ;  /* 0x0010000004047890 */ /* 0x000fc8000fffe1ff */
[----:B------:R-:W-:Y:S02]  /*0bc0*/  USHF.L.U32 UR5, UR4, 0xb, URZ ;  /* 0x0000000b04057899 */ /* 0x000fe400080006ff */
[----:B------:R-:W-:Y:S01]  /*0bd0*/  USHF.L.U32 UR4, UR4, 0x1, URZ ;  /* 0x0000000104047899 */ /* 0x000fe200080006ff */
[----:B------:R-:W1:Y:S03]  /*0be0*/  FENCE.VIEW.ASYNC.S ;  /* 0x00000000000073c6 */ /* 0x000e660000000000 */
[----:B-1----:R2:W1:Y:S08]  /*0bf0*/  SYNCS.EXCH.64 URZ, [UR6+0x140], UR8 ;  /* 0x0001400806ff75b2 */ /* 0x0024700008000100 */
[----:B------:R2:W1:Y:S01]  /*0c00*/  SYNCS.EXCH.64 URZ, [UR6+0x150], UR4 ;  /* 0x0001500406ff75b2 */ /* 0x0004620008000100 */
[----:B------:R2:W1:Y:S01]  /*0c10*/  SYNCS.EXCH.64 URZ, [UR6+0x148], UR8 ;  /* 0x0001480806ff75b2 */ /* 0x0004620008000100 */
[----:B------:R2:W1:Y:S02]  /*0c20*/  SYNCS.EXCH.64 URZ, [UR6+0x158], UR4 ;  /* 0x0001580406ff75b2 */ /* 0x0004640008000100 */
[----:B--2---:R-:W-:Y:S01]  /*0c30*/  NOP ;  /* 0x0000000000007918 */ /* 0x004fe20000000000 */
.L_x_13:
[----:B------:R-:W2:Y:S01]  /*0c40*/  SHFL.IDX PT, R2, R85, RZ, 0x1f ;  /* 0x00001fff55027589 */ /* 0x000ea200000e0000 */
[----:B------:R-:W-:Y:S01]  /*0c50*/  NOP ;  /* 0x0000000000007918 */ /* 0x000fe20000000000 */
[----:B--2---:R-:W-:-:S13]  /*0c60*/  ISETP.NE.AND P0, PT, R2, 0x5, PT ;  /* 0x000000050200780c */ /* 0x004fda0003f05270 */
[----:B------:R-:W-:Y:S05]  /*0c70*/  @P0 BRA `(.L_x_14) ;  /* 0x0000000000580947 */ /* 0x000fea0003800000 */
[----:B-1----:R-:W1:Y:S01]  /*0c80*/  S2UR UR4, SR_CgaCtaId ;  /* 0x00000000000479c3 */ /* 0x002e620000008800 */
        /* <DEDUP_REMOVED lines=12> */
[----:B-1----:R2:W1:Y:S01]  /*0d50*/  SYNCS.EXCH.64 URZ, [UR4+0x160], UR8 ;  /* 0x0001600804ff75b2 */ /* 0x0024620008000100 */
[----:B------:R2:W1:Y:S01]  /*0d60*/  SYNCS.EXCH.64 URZ, [UR4+0x180], UR6 ;  /* 0x0001800604ff75b2 */ /* 0x0004620008000100 */
[----:B------:R2:W1:Y:S01]  /*0d70*/  SYNCS.EXCH.64 URZ, [UR4+0x168], UR8 ;  /* 0x0001680804ff75b2 */ /* 0x0004620008000100 */
[----:B------:R2:W1:Y:S01]  /*0d80*/  SYNCS.EXCH.64 URZ, [UR4+0x188], UR6 ;  /* 0x0001880604ff75b2 */ /* 0x0004620008000100 */
[----:B------:R2:W1:Y:S01]  /*0d90*/  SYNCS.EXCH.64 URZ, [UR4+0x170], UR8 ;  /* 0x0001700804ff75b2 */ /* 0x0004620008000100 */
[----:B------:R2:W1:Y:S01]  /*0da0*/  SYNCS.EXCH.64 URZ, [UR4+0x190], UR6 ;  /* 0x0001900604ff75b2 */ /* 0x0004620008000100 */
[----:B------:R2:W1:Y:S01]  /*0db0*/  SYNCS.EXCH.64 URZ, [UR4+0x178], UR8 ;  /* 0x0001780804ff75b2 */ /* 0x0004620008000100 */
[----:B------:R2:W1:Y:S02]  /*0dc0*/  SYNCS.EXCH.64 URZ, [UR4+0x198], UR6 ;  /* 0x0001980604ff75b2 */ /* 0x0004640008000100 */
[----:B--2---:R-:W-:Y:S01]  /*0dd0*/  NOP ;  /* 0x0000000000007918 */ /* 0x004fe20000000000 */
.L_x_14:
[----:B------:R-:W2:Y:S01]  /*0de0*/  SHFL.IDX PT, R2, R85, RZ, 0x1f ;  /* 0x00001fff55027589 */ /* 0x000ea200000e0000 */
[----:B------:R-:W-:Y:S01]  /*0df0*/  NOP ;  /* 0x0000000000007918 */ /* 0x000fe20000000000 */
[----:B--2---:R-:W-:-:S13]  /*0e00*/  ISETP.NE.AND P0, PT, R2, 0x3, PT ;  /* 0x000000030200780c */ /* 0x004fda0003f05270 */
[----:B------:R-:W-:Y:S05]  /*0e10*/  @P0 BRA `(.L_x_15) ;  /* 0x0000000000380947 */ /* 0x000fea0003800000 */
[----:B------:R-:W2:Y:S01]  /*0e20*/  S2UR UR5, SR_CgaCtaId ;  /* 0x00000000000579c3 */ /* 0x000ea20000008800 */
[----:B-1----:R-:W-:Y:S01]  /*0e30*/  UMOV UR4, 0x400 ;  /* 0x0000040000047882 */ /* 0x002fe20000000000 */
[----:B------:R-:W-:Y:S01]  /*0e40*/  UMOV UR6, 0x20 ;  /* 0x0000002000067882 */ /* 0x000fe20000000000 */
[----:B------:R-:W-:Y:S01]  /*0e50*/  ELECT P0, URZ, PT ;  /* 0x0000000000ff782f */ /* 0x000fe20003800000 */
[----:B------:R-:W-:-:S04]  /*0e60*/  UIADD3 UR6, UPT, UPT, -UR6, 0x100000, URZ ;  /* 0x0010000006067890 */ /* 0x000fc8000fffe1ff */
[----:B------:R-:W-:Y:S02]  /*0e70*/  USHF.L.U32 UR7, UR6, 0xb, URZ ;  /* 0x0000000b06077899 */ /* 0x000fe400080006ff */
[----:B------:R-:W-:Y:S02]  /*0e80*/  USHF.L.U32 UR6, UR6, 0x1, URZ ;  /* 0x0000000106067899 */ /* 0x000fe400080006ff */
[----:B--2---:R-:W-:Y:S01]  /*0e90*/  ULEA UR4, UR5, UR4, 0x18 ;  /* 0x0000000405047291 */ /* 0x004fe2000f8ec0ff */
[----:B------:R-:W1:Y:S11]  /*0ea0*/  FENCE.VIEW.ASYNC.S ;  /* 0x00000000000073c6 */ /* 0x000e760000000000 */
[----:B-1----:R2:W1:Y:S01]  /*0eb0*/  SYNCS.EXCH.64 URZ, [UR4+0x1a0], UR6 ;  /* 0x0001a00604ff75b2 */ /* 0x0024620008000100 */
[----:B------:R2:W1:Y:S01]  /*0ec0*/  SYNCS.EXCH.64 URZ, [UR4+0x1b0], UR6 ;  /* 0x0001b00604ff75b2 */ /* 0x0004620008000100 */
[----:B------:R2:W1:Y:S01]  /*0ed0*/  SYNCS.EXCH.64 URZ, [UR4+0x1a8], UR6 ;  /* 0x0001a80604ff75b2 */ /* 0x0004620008000100 */
[----:B------:R2:W1:Y:S02]  /*0ee0*/  SYNCS.EXCH.64 URZ, [UR4+0x1b8], UR6 ;  /* 0x0001b80604ff75b2 */ /* 0x0004640008000100 */
[----:B--2---:R-:W-:Y:S01]  /*0ef0*/  NOP ;  /* 0x0000000000007918 */ /* 0x004fe20000000000 */
.L_x_15:
[----:B-1----:R-:W1:Y:S01]  /*0f00*/  LDCU UR4, c[0x0][0x36c] ;  /* 0x00006d80ff0477ac */ /* 0x002e620008000800 */
[----:B------:R-:W-:Y:S01]  /*0f10*/  ISETP.NE.OR P3, PT, R0, 0x2, !P3 ;  /* 0x000000020000780c */ /* 0x000fe20005f65670 */
[----:B------:R-:W-:Y:S01]  /*0f20*/  NOP ;  /* 0x0000000000007918 */ /* 0x000fe20000000000 */
[----:B------:R-:W-:Y:S01]  /*0f30*/  LOP3.LUT R0, R93, 0x1f, RZ, 0xc0, !PT ;  /* 0x0000001f5d007812 */ /* 0x000fe200078ec0ff */
[----:B------:R-:W-:Y:S02]  /*0f40*/  UISETP.NE.AND UP4, UPT, UR17, URZ, UPT ;  /* 0x000000ff1100728c */ /* 0x000fe4000bf85270 */
[----:B-1----:R-:W-:-:S09]  /*0f50*/  UISETP.EQ.U32.AND UP5, UPT, UR4, 0x1, UPT ;  /* 0x000000010400788c */ /* 0x002fd2000bfa2070 */
[----:B------:R-:W-:Y:S05]  /*0f60*/  BRA.U !UP5, `(.L_x_16) ;  /* 0x000000010d087547 */ /* 0x000fea000b800000 */
[----:B---34-:R-:W-:Y:S01]  /*0f70*/  UCGABAR_ARV ;  /* 0x00000000000079c7 */ /* 0x018fe20008000000 */
[----:B------:R-:W-:Y:S05]  /*0f80*/  BRA `(.L_x_17) ;  /* 0x0000000000047947 */ /* 0x000fea0003800000 */
.L_x_16:
[----:B---34-:R-:W-:Y:S01]  /*0f90*/  NOP ;  /* 0x0000000000007918 */ /* 0x018fe20000000000 */
.L_x_17:
[----:B------:R-:W1:Y:S01]  /*0fa0*/  S2UR UR16, SR_CTAID.X ;  /* 0x00000000001079c3 */ /* 0x000e620000002500 */
[----:B------:R-:W-:-:S05]  /*0fb0*/  CS2R.32 R3, SR_CgaSize ;  /* 0x0000000000037805 */ /* 0x000fca0000008a00 */
[----:B------:R-:W-:-:S05]  /*0fc0*/  IMAD R3, R3, -0xa0, RZ ;  /* 0xffffff6003037824 */ /* 0x000fca00078e02ff */
[----:B------:R-:W-:-:S14]  /*0fd0*/  R2UR UR5, R3 ;  /* 0x00000000030572ca */ /* 0x000fdc00000e0000 */
[----:B------:R-:W2:Y:S01]  /*0fe0*/  LDCU UR5, c[0x0][UR5+0x2b0] ;  /* 0x00005600050577ac */ /* 0x000ea20008000800 */
[----:B------:R-:W-:-:S05]  /*0ff0*/  CS2R.32 R3, SR_CgaSize ;  /* 0x0000000000037805 */ /* 0x000fca0000008a00 */
[----:B------:R-:W-:-:S05]  /*1000*/  IMAD R3, R3, -0xa0, RZ ;  /* 0xffffff6003037824 */ /* 0x000fca00078e02ff */
[----:B------:R-:W-:-:S14]  /*1010*/  R2UR UR4, R3 ;  /* 0x00000000030472ca */ /* 0x000fdc00000e0000 */
[----:B------:R-:W3:Y:S01]  /*1020*/  LDCU UR4, c[0x0][UR4+0x2b4] ;  /* 0x00005680040477ac */ /* 0x000ee20008000800 */
[----:B------:R-:W4:Y:S01]  /*1030*/  S2UR UR20, SR_CTAID.Y ;  /* 0x00000000001479c3 */ /* 0x000f220000002600 */
[----:B------:R-:W-:-:S05]  /*1040*/  CS2R.32 R3, SR_CgaSize ;  /* 0x0000000000037805 */ /* 0x000fca0000008a00 */
[----:B------:R-:W-:-:S05]  /*1050*/  IMAD R3, R3, -0xa0, RZ ;  /* 0xffffff6003037824 */ /* 0x000fca00078e02ff */
[----:B------:R-:W-:-:S14]  /*1060*/  R2UR UR59, R3 ;  /* 0x00000000033b72ca */ /* 0x000fdc00000e0000 */
[----:B------:R-:W3:Y:S01]  /*1070*/  LDCU UR59, c[0x0][UR59+0x2a0] ;  /* 0x000054003b3b77ac */ /* 0x000ee20008000800 */
[----:B------:R-:W-:-:S05]  /*1080*/  CS2R.32 R3, SR_CgaSize ;  /* 0x0000000000037805 */ /* 0x000fca0000008a00 */
[----:B------:R-:W-:-:S05]  /*1090*/  IMAD R3, R3, -0xa0, RZ ;  /* 0xffffff6003037824 */ /* 0x000fca00078e02ff */
[----:B------:R-:W-:-:S14]  /*10a0*/  R2UR UR62, R3 ;  /* 0x00000000033e72ca */ /* 0x000fdc00000e0000 */
[----:B------:R-:W3:Y:S01]  /*10b0*/  LDCU UR62, c[0x0][UR62+0x2a4] ;  /* 0x000054803e3e77ac */ /* 0x000ee20008000800 */
[----:B------:R-:W3:Y:S01]  /*10c0*/  S2UR UR7, SR_CgaCtaId ;  /* 0x00000000000779c3 */ /* 0x000ee20000008800 */
[----:B------:R-:W3:Y:S01]  /*10d0*/  LDCU UR21, c[0x0][0xb24] ;  /* 0x00016480ff1577ac */ /* 0x000ee20008000800 */
[----:B------:R-:W3:Y:S01]  /*10e0*/  LDCU UR42, c[0x0][0xb24] ;  /* 0x00016480ff2a77ac */ /* 0x000ee20008000800 */
[----:B-1----:R-:W-:Y:S01]  /*10f0*/  I2FP.F32.U32 R3, UR16 ;  /* 0x0000001000037c45 */ /* 0x002fe20008201000 */
[----:B------:R-:W1:Y:S04]  /*1100*/  LDCU UR29, c[0x0][0xb30] ;  /* 0x00016600ff1d77ac */ /* 0x000e680008000800 */
[----:B--2---:R-:W-:Y:S01]  /*1110*/  FMUL R3, R3, UR5 ;  /* 0x0000000503037c20 */ /* 0x004fe20008400000 */
[----:B------:R-:W-:Y:S01]  /*1120*/  UMOV UR34, 0x5 ;  /* 0x0000000500227882 */ /* 0x000fe20000000000 */
[----:B----4-:R-:W-:-:S04]  /*1130*/  I2FP.F32.U32 R2, UR20 ;  /* 0x0000001400027c45 */ /* 0x010fc80008201000 */
[----:B------:R-:W2:Y:S01]  /*1140*/  F2I.U32.TRUNC.NTZ R3, R3 ;  /* 0x0000000300037305 */ /* 0x000ea2000020f000 */
[----:B---3--:R-:W-:Y:S01]  /*1150*/  FMUL R2, R2, UR4 ;  /* 0x0000000402027c20 */ /* 0x008fe20008400000 */
[----:B------:R-:W-:Y:S02]  /*1160*/  ULOP3.LUT UR5, UR7, 0x2, URZ, 0xc0, !UPT ;  /* 0x0000000207057892 */ /* 0x000fe4000f8ec0ff */
[----:B------:R-:W-:-:S04]  /*1170*/  ULOP3.LUT UR49, UR7, 0x1, URZ, 0xc0, !UPT ;  /* 0x0000000107317892 */ /* 0x000fc8000f8ec0ff */
[----:B------:R-:W3:Y:S01]  /*1180*/  F2I.U32.TRUNC.NTZ R2, R2 ;  /* 0x0000000200027305 */ /* 0x000ee2000020f000 */
[----:B------:R-:W-:Y:S02]  /*1190*/  UISETP.GT.U32.AND UP0, UPT, UR5, 0xffff, UPT ;  /* 0x0000ffff0500788c */ /* 0x000fe4000bf04070 */
[----:B------:R-:W-:Y:S02]  /*11a0*/  UISETP.GT.U32.AND UP1, UPT, UR49, 0xffff, UPT ;  /* 0x0000ffff3100788c */ /* 0x000fe4000bf24070 */
[----:B------:R-:W-:Y:S01]  /*11b0*/  USEL UR26, UR5, 0xffff, !UP0 ;  /* 0x0000ffff051a7887 */ /* 0x000fe2000c000000 */
[----:B--2---:R-:W-:Y:S01]  /*11c0*/  R2UR UR4, R3 ;  /* 0x00000000030472ca */ /* 0x004fe200000e0000 */
[----:B------:R-:W-:Y:S02]  /*11d0*/  USHF.R.U32.HI UR32, URZ, 0x1, UR7 ;  /* 0x00000001ff207899 */ /* 0x000fe40008011607 */
[----:B------:R-:W-:Y:S02]  /*11e0*/  USHF.L.U32 UR31, UR7, 0xa, URZ ;  /* 0x0000000a071f7899 */ /* 0x000fe400080006ff */
[----:B------:R-:W-:-:S02]  /*11f0*/  USHF.L.U32 UR30, UR7, 0xc, URZ ;  /* 0x0000000c071e7899 */ /* 0x000fc400080006ff */
[----:B------:R-:W-:Y:S01]  /*1200*/  USEL UR27, UR49, 0xffff, !UP1 ;  /* 0x0000ffff311b7887 */ /* 0x000fe2000c800000 */
[----:B---3--:R-:W-:Y:S02]  /*1210*/  R2UR UR6, R2 ;  /* 0x00000000020672ca */ /* 0x008fe400000e0000 */
[----:B------:R-:W-:-:S03]  /*1220*/  PRMT R2, RZ, 0x7610, R2 ;  /* 0x00007610ff027816 */ /* 0x000fc60000000002 */
[----:B------:R-:W-:-:S04]  /*1230*/  UIADD3 UR5, UPT, UPT, -UR4, URZ, URZ ;  /* 0x000000ff04057290 */ /* 0x000fc8000fffe1ff */
[----:B------:R-:W-:-:S04]  /*1240*/  UIMAD UR59, UR59, UR5, UR16 ;  /* 0x000000053b3b72a4 */ /* 0x000fc8000f8e0210 */
[----:B------:R-:W-:-:S04]  /*1250*/  UIADD3 UR4, UPT, UPT, -UR6, URZ, URZ ;  /* 0x000000ff06047290 */ /* 0x000fc8000fffe1ff */
[----:B------:R-:W-:Y:S01]  /*1260*/  UIMAD UR62, UR62, UR4, UR20 ;  /* 0x000000043e3e72a4 */ /* 0x000fe2000f8e0214 */
[----:B-1----:R-:W-:Y:S11]  /*1270*/  BRA.U UP4, `(.L_x_18) ;  /* 0x00000001043c7547 */ /* 0x002ff6000b800000 */
[----:B------:R-:W-:Y:S02]  /*1280*/  UISETP.NE.AND UP0, UPT, UR62, URZ, UPT ;  /* 0x000000ff3e00728c */ /* 0x000fe4000bf05270 */
[----:B------:R-:W-:Y:S02]  /*1290*/  UISETP.NE.AND UP1, UPT, UR62, 0x1, UPT ;  /* 0x000000013e00788c */ /* 0x000fe4000bf25270 */
[----:B------:R-:W-:Y:S02]  /*12a0*/  UISETP.NE.AND UP2, UPT, UR59, URZ, UP0 ;  /* 0x000000ff3b00728c */ /* 0x000fe40008745270 */
[----:B------:R-:W-:Y:S02]  /*12b0*/  USEL UR4, URZ, 0x2, UP0 ;  /* 0x00000002ff047887 */ /* 0x000fe40008000000 */
[----:B------:R-:W-:Y:S02]  /*12c0*/  USEL UR8, URZ, 0x1, UP2 ;  /* 0x00000001ff087887 */ /* 0x000fe40009000000 */
[----:B------:R-:W-:-:S02]  /*12d0*/  UISETP.NE.AND UP2, UPT, UR59, URZ, UPT ;  /* 0x000000ff3b00728c */ /* 0x000fc4000bf45270 */
[----:B------:R-:W-:Y:S02]  /*12e0*/  USEL UR5, URZ, 0x4, UP1 ;  /* 0x00000004ff057887 */ /* 0x000fe40008800000 */
[----:B------:R-:W-:Y:S02]  /*12f0*/  UISETP.NE.AND UP0, UPT, UR59, 0x1, UPT ;  /* 0x000000013b00788c */ /* 0x000fe4000bf05270 */
[----:B------:R-:W-:Y:S02]  /*1300*/  USEL UR6, URZ, 0x8, UP1 ;  /* 0x00000008ff067887 */ /* 0x000fe40008800000 */
[----:B------:R-:W-:Y:S02]  /*1310*/  USEL UR7, UR5, 0x4, UP2 ;  /* 0x0000000405077887 */ /* 0x000fe40009000000 */
[----:B------:R-:W-:Y:S02]  /*1320*/  USEL UR4, UR4, 0x2, UP0 ;  /* 0x0000000204047887 */ /* 0x000fe40008000000 */
[----:B------:R-:W-:-:S02]  /*1330*/  USEL UR5, UR6, 0x8, UP0 ;  /* 0x0000000806057887 */ /* 0x000fc40008000000 */
[----:B------:R-:W-:-:S04]  /*1340*/  UIADD3 UR4, UPT, UPT, UR4, UR7, UR8 ;  /* 0x0000000704047290 */ /* 0x000fc8000fffe008 */
[----:B------:R-:W-:-:S06]  /*1350*/  UIADD3 UR4, UPT, UPT, UR4, UR5, URZ ;  /* 0x0000000504047290 */ /* 0x000fcc000fffe0ff */
[----:B------:R-:W-:-:S07]  /*1360*/  MOV R2, UR4 ;  /* 0x0000000400027c02 */ /* 0x000fce0008000f00 */
.L_x_18:
[----:B------:R-:W1:Y:S01]  /*1370*/  S2UR UR36, SR_CTAID.Z ;  /* 0x00000000002479c3 */ /* 0x000e620000002700 */
[----:B------:R-:W-:Y:S01]  /*1380*/  UISETP.GE.AND UP0, UPT, UR21, 0x1, UPT ;  /* 0x000000011500788c */ /* 0x000fe2000bf06270 */
[----:B------:R-:W-:-:S08]  /*1390*/  UMOV UR33, 0x3 ;  /* 0x0000000300217882 */ /* 0x000fd00000000000 */
[----:B------:R-:W-:Y:S05]  /*13a0*/  BRA.U !UP0, `(.L_x_19) ;  /* 0x0000000108d47547 */ /* 0x000fea000b800000 */
[----:B------:R-:W2:Y:S01]  /*13b0*/  LDCU.128 UR12, c[0x0][0xb10] ;  /* 0x00016200ff0c77ac */ /* 0x000ea20008000c00 */
[----:B------:R-:W3:Y:S01]  /*13c0*/  LDCU UR6, c[0x0][0x370] ;  /* 0x00006e00ff0677ac */ /* 0x000ee20008000800 */
[----:B------:R-:W4:Y:S01]  /*13d0*/  LDCU UR5, c[0x0][0x374] ;  /* 0x00006e80ff0577ac */ /* 0x000f220008000800 */
[----:B------:R-:W1:Y:S01]  /*13e0*/  LDCU UR28, c[0x0][0xb0c] ;  /* 0x00016180ff1c77ac */ /* 0x000e620008000800 */
[----:B------:R-:W1:Y:S01]  /*13f0*/  LDCU UR4, c[0x0][0xb20] ;  /* 0x00016400ff0477ac */ /* 0x000e620008000800 */
[----:B------:R-:W1:Y:S01]  /*1400*/  LDCU.64 UR8, c[0x0][0xb28] ;  /* 0x00016500ff0877ac */ /* 0x000e620008000a00 */
[----:B--2---:R-:W-:Y:S02]  /*1410*/  UISETP.NE.AND UP0, UPT, UR14, 0x1, UPT ;  /* 0x000000010e00788c */ /* 0x004fe4000bf05270 */
[----:B----4-:R-:W-:Y:S02]  /*1420*/  UIMAD.WIDE.U32 UR10, UR5, UR15, URZ ;  /* 0x0000000f050a72a5 */ /* 0x010fe4000f8e00ff */
[----:B---3--:R-:W-:-:S02]  /*1430*/  UIMAD.WIDE.U32 UR22, UR6, UR12, URZ ;  /* 0x0000000c061672a5 */ /* 0x008fc4000f8e00ff */
[----:B-1----:R-:W-:Y:S02]  /*1440*/  UISETP.NE.AND UP1, UPT, UR28, 0x1, UPT ;  /* 0x000000011c00788c */ /* 0x002fe4000bf25270 */
[----:B------:R-:W-:Y:S01]  /*1450*/  UISETP.NE.AND UP2, UPT, UR21, 0x1, UPT ;  /* 0x000000011500788c */ /* 0x000fe2000bf45270 */
[----:B------:R-:W-:Y:S02]  /*1460*/  UMOV UR10, UR11 ;  /* 0x0000000b000a7c82 */ /* 0x000fe40008000000 */
[----:B------:R-:W-:Y:S01]  /*1470*/  UMOV UR22, UR23 ;  /* 0x0000001700167c82 */ /* 0x000fe20008000000 */
[----:B------:R-:W-:Y:S02]  /*1480*/  @UP0 USHF.R.U32.HI UR5, URZ, UR4, UR10 ;  /* 0x00000004ff050299 */ /* 0x000fe4000801160a */
[----:B------:R-:W-:Y:S02]  /*1490*/  UIMAD.WIDE.U32 UR24, UR20, UR15, URZ ;  /* 0x0000000f141872a5 */ /* 0x000fe4000f8e00ff */
[----:B------:R-:W-:-:S02]  /*14a0*/  UIMAD.WIDE.U32 UR10, UR5, UR8, URZ ;  /* 0x00000008050a72a5 */ /* 0x000fc4000f8e00ff */
[----:B------:R-:W-:Y:S02]  /*14b0*/  @UP1 USHF.R.U32.HI UR6, URZ, UR13, UR22 ;  /* 0x0000000dff061299 */ /* 0x000fe40008011616 */
[----:B------:R-:W-:Y:S02]  /*14c0*/  UIMAD.WIDE.U32 UR18, UR16, UR12, URZ ;  /* 0x0000000c101272a5 */ /* 0x000fe4000f8e00ff */
[----:B------:R-:W-:Y:S01]  /*14d0*/  UIMAD.WIDE.U32 UR22, UR6, UR8, URZ ;  /* 0x00000008061672a5 */ /* 0x000fe2000f8e00ff */
[----:B------:R-:W-:Y:S01]  /*14e0*/  UMOV UR24, UR25 ;  /* 0x0000001900187c82 */ /* 0x000fe20008000000 */
[----:B------:R-:W-:Y:S01]  /*14f0*/  UMOV UR10, UR11 ;  /* 0x0000000b000a7c82 */ /* 0x000fe20008000000 */
[----:B------:R-:W-:Y:S02]  /*1500*/  USHF.R.U32.HI UR24, URZ, UR4, UR24 ;  /* 0x00000004ff187299 */ /* 0x000fe40008011618 */
[----:B------:R-:W-:Y:S02]  /*1510*/  @UP2 USHF.R.U32.HI UR5, URZ, UR9, UR10 ;  /* 0x00000009ff052299 */ /* 0x000fe4000801160a */
[----:B------:R-:W-:Y:S01]  /*1520*/  UMOV UR7, UR23 ;  /* 0x0000001700077c82 */ /* 0x000fe20008000000 */
[----:B------:R-:W-:Y:S01]  /*1530*/  UMOV UR18, UR19 ;  /* 0x0000001300127c82 */ /* 0x000fe20008000000 */
[----:B------:R-:W-:-:S02]  /*1540*/  @UP2 USHF.R.U32.HI UR6, URZ, UR9, UR7 ;  /* 0x00000009ff062299 */ /* 0x000fc40008011607 */
[----:B------:R-:W-:Y:S02]  /*1550*/  USHF.R.U32.HI UR18, URZ, UR13, UR18 ;  /* 0x0000000dff127299 */ /* 0x000fe40008011612 */
[----:B------:R-:W-:Y:S02]  /*1560*/  USEL UR4, UR20, UR24, !UP0 ;  /* 0x0000001814047287 */ /* 0x000fe4000c000000 */
[----:B------:R-:W-:Y:S02]  /*1570*/  UIMAD UR7, UR5, UR21, URZ ;  /* 0x00000015050772a4 */ /* 0x000fe4000f8e02ff */
[----:B------:R-:W-:Y:S02]  /*1580*/  USEL UR5, UR16, UR18, !UP1 ;  /* 0x0000001210057287 */ /* 0x000fe4000c800000 */
[----:B------:R-:W-:Y:S02]  /*1590*/  UIMAD UR12, UR6, UR21, URZ ;  /* 0x00000015060c72a4 */ /* 0x000fe4000f8e02ff */
[----:B------:R-:W-:-:S02]  /*15a0*/  UISETP.GE.AND UP0, UPT, UR4, UR7, UPT ;  /* 0x000000070400728c */ /* 0x000fc4000bf06270 */
[----:B------:R-:W-:Y:S02]  /*15b0*/  UIMAD.WIDE.U32 UR10, UR4, UR8, URZ ;  /* 0x00000008040a72a5 */ /* 0x000fe4000f8e00ff */
[----:B------:R-:W-:Y:S02]  /*15c0*/  UISETP.GE.OR UP0, UPT, UR5, UR12, UP0 ;  /* 0x0000000c0500728c */ /* 0x000fe40008706670 */
[----:B------:R-:W-:Y:S02]  /*15d0*/  UIMAD.WIDE.U32 UR12, UR5, UR8, URZ ;  /* 0x00000008050c72a5 */ /* 0x000fe4000f8e00ff */
[----:B------:R-:W-:Y:S01]  /*15e0*/  UIADD3 UR10, UPT, UPT, -UR4, URZ, URZ ;  /* 0x000000ff040a7290 */ /* 0x000fe2000fffe1ff */
[----:B------:R-:W-:Y:S01]  /*15f0*/  UMOV UR8, UR11 ;  /* 0x0000000b00087c82 */ /* 0x000fe20008000000 */
[----:B------:R-:W-:Y:S02]  /*1600*/  UIADD3 UR11, UPT, UPT, -UR5, URZ, URZ ;  /* 0x000000ff050b7290 */ /* 0x000fe4000fffe1ff */
[----:B------:R-:W-:-:S03]  /*1610*/  USHF.R.U32.HI UR8, URZ, UR9, UR8 ;  /* 0x00000009ff087299 */ /* 0x000fc60008011608 */
[----:B------:R-:W-:Y:S01]  /*1620*/  @!UP0 UMOV UR7, UR13 ;  /* 0x0000000d00078c82 */ /* 0x000fe20008000000 */
[----:B------:R-:W-:Y:S02]  /*1630*/  UIMAD UR20, UR14, UR10, UR20 ;  /* 0x0000000a0e1472a4 */ /* 0x000fe4000f8e0214 */
[----:B------:R-:W-:Y:S02]  /*1640*/  USEL UR8, UR4, UR8, !UP2 ;  /* 0x0000000804087287 */ /* 0x000fe4000d000000 */
[----:B------:R-:W-:Y:S02]  /*1650*/  @!UP0 USHF.R.U32.HI UR7, URZ, UR9, UR7 ;  /* 0x00000009ff078299 */ /* 0x000fe40008011607 */
[----:B------:R-:W-:Y:S02]  /*1660*/  UIADD3 UR9, UPT, UPT, -UR8, URZ, URZ ;  /* 0x000000ff08097290 */ /* 0x000fe4000fffe1ff */
[----:B------:R-:W-:Y:S02]  /*1670*/  @!UP0 USEL UR7, UR5, UR7, !UP2 ;  /* 0x0000000705078287 */ /* 0x000fe4000d000000 */
[----:B------:R-:W-:-:S02]  /*1680*/  UIMAD UR9, UR21, UR9, UR4 ;  /* 0x00000009150972a4 */ /* 0x000fc4000f8e0204 */
[----:B------:R-:W-:Y:S02]  /*1690*/  @!UP0 UIADD3 UR8, UPT, UPT, UR8, -UR7, URZ ;  /* 0x8000000708088290 */ /* 0x000fe4000fffe0ff */
[----:B------:R-:W-:Y:S02]  /*16a0*/  @!UP0 UIMAD UR6, UR9, UR6, UR7 ;  /* 0x00000006090682a4 */ /* 0x000fe4000f8e0207 */
[----:B------:R-:W-:Y:S02]  /*16b0*/  @!UP0 UIMAD UR4, UR8, UR21, UR5 ;  /* 0x00000015080482a4 */ /* 0x000fe4000f8e0205 */
[----:B------:R-:W-:Y:S02]  /*16c0*/  UIMAD UR16, UR28, UR11, UR16 ;  /* 0x0000000b1c1072a4 */ /* 0x000fe4000f8e0210 */
[----:B------:R-:W-:Y:S01]  /*16d0*/  UIMAD UR20, UR4, UR14, UR20 ;  /* 0x0000000e041472a4 */ /* 0x000fe2000f8e0214 */
[----:B------:R-:W-:Y:S02]  /*16e0*/  @!UP0 UMOV UR5, UR6 ;  /* 0x0000000600058c82 */ /* 0x000fe40008000000 */
[----:B------:R-:W-:-:S12]  /*16f0*/  UIMAD UR16, UR5, UR28, UR16 ;  /* 0x0000001c051072a4 */ /* 0x000fd8000f8e0210 */
.L_x_19:
[----:B------:R-:W-:Y:S02]  /*1700*/  UISETP.NE.AND UP1, UPT, UR29, 0x1, UPT ;  /* 0x000000011d00788c */ /* 0x000fe4000bf25270 */
[----:B------:R-:W-:Y:S02]  /*1710*/  ULOP3.LUT UR27, UR27, 0xffff, URZ, 0xc0, !UPT ;  /* 0x0000ffff1b1b7892 */ /* 0x000fe4000f8ec0ff */
[----:B------:R-:W-:Y:S02]  /*1720*/  ULOP3.LUT UR26, UR26, 0xffff, URZ, 0xc0, !UPT ;  /* 0x0000ffff1a1a7892 */ /* 0x000fe4000f8ec0ff */
[----:B------:R-:W-:Y:S02]  /*1730*/  UISETP.NE.AND UP0, UPT, UR17, 0x2, UPT ;  /* 0x000000021100788c */ /* 0x000fe4000bf05270 */
[----:B------:R-:W-:Y:S02]  /*1740*/  ULOP3.LUT UR31, UR31, 0x800, URZ, 0xc0, !UPT ;  /* 0x000008001f1f7892 */ /* 0x000fe4000f8ec0ff */
[----:B------:R-:W-:-:S02]  /*1750*/  ULOP3.LUT UR30, UR30, 0x1000, URZ, 0xc0, !UPT ;  /* 0x000010001e1e7892 */ /* 0x000fc4000f8ec0ff */
[----:B------:R-:W-:Y:S02]  /*1760*/  USHF.L.U32 UR27, UR34, UR27, URZ ;  /* 0x0000001b221b7299 */ /* 0x000fe400080006ff */
[----:B------:R-:W-:Y:S01]  /*1770*/  USHF.L.U32 UR26, UR33, UR26, URZ ;  /* 0x0000001a211a7299 */ /* 0x000fe200080006ff */
[----:B------:R-:W-:Y:S11]  /*1780*/  BRA.U UP1, `(.L_x_20) ;  /* 0x0000000101447547 */ /* 0x000ff6000b800000 */
[----:B------:R-:W2:Y:S01]  /*1790*/  LDCU.128 UR8, c[0x0][0xb10] ;  /* 0x00016200ff0877ac */ /* 0x000ea20008000c00 */
[----:B------:R-:W3:Y:S01]  /*17a0*/  LDCU UR12, c[0x0][0xb0c] ;  /* 0x00016180ff0c77ac */ /* 0x000ee20008000800 */
[----:B------:R-:W4:Y:S01]  /*17b0*/  LDCU UR13, c[0x0][0xb20] ;  /* 0x00016400ff0d77ac */ /* 0x000f220008000800 */
[----:B--2---:R-:W-:Y:S02]  /*17c0*/  UIMAD.WIDE.U32 UR6, UR16, UR8, URZ ;  /* 0x00000008100672a5 */ /* 0x004fe4000f8e00ff */
[----:B------:R-:W-:Y:S02]  /*17d0*/  UIMAD.WIDE.U32 UR4, UR20, UR11, URZ ;  /* 0x0000000b140472a5 */ /* 0x000fe4000f8e00ff */
[----:B---3--:R-:W-:Y:S02]  /*17e0*/  UISETP.NE.AND UP2, UPT, UR12, 0x1, UPT ;  /* 0x000000010c00788c */ /* 0x008fe4000bf45270 */
[----:B------:R-:W-:Y:S01]  /*17f0*/  UISETP.NE.AND UP1, UPT, UR10, 0x1, UPT ;  /* 0x000000010a00788c */ /* 0x000fe2000bf25270 */
[----:B------:R-:W-:-:S02]  /*1800*/  UMOV UR6, UR7 ;  /* 0x0000000700067c82 */ /* 0x000fc40008000000 */
[----:B------:R-:W-:Y:S01]  /*1810*/  UMOV UR4, UR5 ;  /* 0x0000000500047c82 */ /* 0x000fe20008000000 */
[----:B------:R-:W-:Y:S02]  /*1820*/  USHF.R.U32.HI UR6, URZ, UR9, UR6 ;  /* 0x00000009ff067299 */ /* 0x000fe40008011606 */
[----:B----4-:R-:W-:Y:S02]  /*1830*/  USHF.R.U32.HI UR4, URZ, UR13, UR4 ;  /* 0x0000000dff047299 */ /* 0x010fe40008011604 */
[----:B------:R-:W-:Y:S02]  /*1840*/  USEL UR5, UR16, UR6, !UP2 ;  /* 0x0000000610057287 */ /* 0x000fe4000d000000 */
[----:B------:R-:W-:-:S04]  /*1850*/  USEL UR4, UR20, UR4, !UP1 ;  /* 0x0000000414047287 */ /* 0x000fc8000c800000 */
[----:B------:R-:W-:Y:S02]  /*1860*/  UIADD3 UR6, UPT, UPT, UR5, -UR4, URZ ;  /* 0x8000000405067290 */ /* 0x000fe4000fffe0ff */
[----:B------:R-:W-:Y:S02]  /*1870*/  UIADD3 UR4, UPT, UPT, -UR5, UR4, URZ ;  /* 0x0000000405047290 */ /* 0x000fe4000fffe1ff */
[----:B------:R-:W-:Y:S02]  /*1880*/  UIMAD UR20, UR6, UR10, UR20 ;  /* 0x0000000a061472a4 */ /* 0x000fe4000f8e0214 */
[----:B------:R-:W-:-:S12]  /*1890*/  UIMAD UR16, UR4, UR12, UR16 ;  /* 0x0000000c041072a4 */ /* 0x000fd8000f8e0210 */
.L_x_20:
[----:B------:R-:W-:Y:S05]  /*18a0*/  BRA.U !UP5, `(.L_x_21) ;  /* 0x000000010d0c7547 */ /* 0x000fea000b800000 */
[----:B------:R-:W-:Y:S01]  /*18b0*/  UCGABAR_WAIT ;  /* 0x0000000000007dc7 */ /* 0x000fe20008000000 */
[----:B------:R-:W-:Y:S01]  /*18c0*/  CCTL.IVALL ;  /* 0x00000000ff00798f */ /* 0x000fe20002000000 */
[----:B------:R-:W-:Y:S05]  /*18d0*/  BRA `(.L_x_22) ;  /* 0x0000000000047947 */ /* 0x000fea0003800000 */
.L_x_21:
[----:B------:R-:W-:Y:S06]  /*18e0*/  BAR.SYNC.DEFER_BLOCKING 0x0 ;  /* 0x0000000000007b1d */ /* 0x000fec0000010000 */
.L_x_22:
[----:B------:R-:W-:Y:S05]  /*18f0*/  BRA.U UP0, `(.L_x_23) ;  /* 0x0000001900987547 */ /* 0x000fea000b800000 */
[----:B------:R-:W2:Y:S01]  /*1900*/  LDCU UR7, c[0x0][0x38c] ;  /* 0x00007180ff0777ac */ /* 0x000ea20008000800 */
[----:B------:R-:W3:Y:S01]  /*1910*/  S2UR UR8, SR_CgaCtaId ;  /* 0x00000000000879c3 */ /* 0x000ee20000008800 */
[----:B------:R-:W-:Y:S01]  /*1920*/  PLOP3.LUT P1, PT, PT, PT, UP3, 0x80, 0x8 ;  /* 0x000000000008781c */ /* 0x000fe20003f2f038 */
[----:B------:R-:W-:Y:S01]  /*1930*/  IMAD.MOV.U32 R12, RZ, RZ, 0x1 ;  /* 0x00000001ff0c7424 */ /* 0x000fe200078e00ff */
[----:B------:R-:W-:Y:S01]  /*1940*/  UMOV UR21, 0x400 ;  /* 0x0000040000157882 */ /* 0x000fe20000000000 */
[----:B------:R-:W-:Y:S01]  /*1950*/  UISETP.NE.AND UP1, UPT, UR17, URZ, UPT ;  /* 0x000000ff1100728c */ /* 0x000fe2000bf25270 */
[----:B------:R-:W-:Y:S01]  /*1960*/  ISETP.EQ.OR P2, PT, R0, RZ, P3 ;  /* 0x000000ff0000720c */ /* 0x000fe20001f42670 */
[----:B------:R-:W-:Y:S01]  /*1970*/  USHF.L.U32 UR5, UR32, 0x5, URZ ;  /* 0x0000000520057899 */ /* 0x000fe200080006ff */
[----:B------:R-:W-:Y:S02]  /*1980*/  PLOP3.LUT P1, PT, P1, PT, PT, 0x8, 0x80 ;  /* 0x000000000080781c */ /* 0x000fe40000f2e170 */
[----:B------:R-:W-:Y:S01]  /*1990*/  CS2R R10, SRZ ;  /* 0x00000000000a7805 */ /* 0x000fe2000001ff00 */
[----:B------:R-:W-:Y:S01]  /*19a0*/  IMAD.MOV.U32 R9, RZ, RZ, RZ ;  /* 0x000000ffff097224 */ /* 0x000fe200078e00ff */
[----:B------:R-:W4:Y:S01]  /*19b0*/  LDCU UR43, c[0x0][0x370] ;  /* 0x00006e00ff2b77ac */ /* 0x000f220008000800 */
[----:B------:R-:W-:Y:S01]  /*19c0*/  IMAD.MOV.U32 R8, RZ, RZ, 0x1 ;  /* 0x00000001ff087424 */ /* 0x000fe200078e00ff */
[----:B------:R-:W-:Y:S01]  /*19d0*/  USEL UR25, UR38, 0x2, UP1 ;  /* 0x0000000226197887 */ /* 0x000fe20008800000 */
[----:B------:R-:W1:Y:S01]  /*19e0*/  LDCU.64 UR28, c[0x0][0x348] ;  /* 0x00006900ff1c77ac */ /* 0x000e620008000a00 */
[----:B--2---:R-:W-:-:S02]  /*19f0*/  UIADD3 UR6, UPT, UPT, UR7, 0x3f, URZ ;  /* 0x0000003f07067890 */ /* 0x004fc4000fffe0ff */
[----:B------:R-:W-:Y:S02]  /*1a00*/  UIADD3 UR48, UPT, UPT, UR7, 0x7e, URZ ;  /* 0x0000007e07307890 */ /* 0x000fe4000fffe0ff */
[----:B------:R-:W-:Y:S02]  /*1a10*/  USHF.R.S32.HI UR4, URZ, 0x1f, UR6 ;  /* 0x0000001fff047899 */ /* 0x000fe40008011406 */
[----:B---3--:R-:W-:Y:S02]  /*1a20*/  ULEA UR21, UR8, UR21, 0x18 ;  /* 0x0000001508157291 */ /* 0x008fe4000f8ec0ff */
[----:B------:R-:W-:Y:S02]  /*1a30*/  ULEA.HI UR4, UR4, UR6, URZ, 0x6 ;  /* 0x0000000604047291 */ /* 0x000fe4000f8f30ff */
[----:B------:R-:W-:Y:S02]  /*1a40*/  UIADD3 UR6, UPT, UPT, UR7, -0x1, URZ ;  /* 0xffffffff07067890 */ /* 0x000fe4000fffe0ff */
[----:B------:R-:W-:-:S02]  /*1a50*/  USHF.R.S32.HI UR45, URZ, 0x6, UR4 ;  /* 0x00000006ff2d7899 */ /* 0x000fc40008011404 */
[----:B------:R-:W-:Y:S02]  /*1a60*/  UISETP.GE.U32.AND UP2, UPT, UR6, -0x7f, UPT ;  /* 0xffffff810600788c */ /* 0x000fe4000bf46070 */
[----:B------:R-:W-:Y:S01]  /*1a70*/  UISETP.LT.U32.AND UP0, UPT, UR45, 0x11, UPT ;  /* 0x000000112d00788c */ /* 0x000fe2000bf01070 */
[----:B------:R-:W2:Y:S03]  /*1a80*/  LDCU UR41, c[0x0][0x374] ;  /* 0x00006e80ff2977ac */ /* 0x000ea60008000800 */
[----:B------:R-:W-:Y:S02]  /*1a90*/  USEL UR44, UR45, 0x11, UP0 ;  /* 0x000000112d2c7887 */ /* 0x000fe40008000000 */
[----:B------:R-:W-:Y:S02]  /*1aa0*/  ULOP3.LUT UR46, UR5, 0x20, URZ, 0xe2, !UPT ;  /* 0x00000020052e7892 */ /* 0x000fe4000f8ee2ff */
[----:B------:R-:W-:-:S02]  /*1ab0*/  UIADD3 UR24, UPT, UPT, UR44, -0x1, URZ ;  /* 0xffffffff2c187890 */ /* 0x000fc4000fffe0ff */
[----:B------:R-:W-:Y:S02]  /*1ac0*/  @UP2 UIADD3 UR24, UPT, UPT, UR44, URZ, URZ ;  /* 0x000000ff2c182290 */ /* 0x000fe4000fffe0ff */
[----:B------:R-:W-:Y:S02]  /*1ad0*/  UIADD3 UR38, UPT, UPT, UR21, 0x4400, UR31 ;  /* 0x0000440015267890 */ /* 0x000fe4000fffe01f */
[----:B------:R-:W-:Y:S02]  /*1ae0*/  UIADD3 UR37, UPT, UPT, UR21, 0x15400, UR30 ;  /* 0x0001540015257890 */ /* 0x000fe4000fffe01e */
[----:B------:R-:W-:Y:S02]  /*1af0*/  UIADD3 UR47, UPT, UPT, UR45, -UR44, URZ ;  /* 0x8000002c2d2f7290 */ /* 0x000fe4000fffe0ff */
[----:B------:R-:W-:Y:S01]  /*1b00*/  UIADD3 UR24, UPT, UPT, UR24, 0x1, URZ ;  /* 0x0000000118187890 */ /* 0x000fe2000fffe0ff */
[----:B-12-4-:R-:W-:-:S11]  /*1b10*/  UMOV UR7, URZ ;  /* 0x000000ff00077c82 */ /* 0x016fd60008000000 */
.L_x_43:
[----:B-1----:R-:W1:Y:S02]  /*1b20*/  S2UR UR4, SR_CgaCtaId ;  /* 0x00000000000479c3 */ /* 0x002e640000008800 */
[----:B-1----:R-:W-:-:S09]  /*1b30*/  UISETP.NE.AND UP0, UPT, UR4, URZ, UPT ;  /* 0x000000ff0400728c */ /* 0x002fd2000bf05270 */
[----:B------:R-:W-:Y:S05]  /*1b40*/  BRA.U UP0, `(.L_x_24) ;  /* 0x0000000100287547 */ /* 0x000fea000b800000 */
[----:B------:R-:W-:Y:S02]  /*1b50*/  LEA R0, R9, UR21, 0x3 ;  /* 0x0000001509007c11 */ /* 0x000fe4000f8e18ff */
[----:B------:R-:W-:-:S04]  /*1b60*/  SHF.L.U32 R3, R8, 0x1f, RZ ;  /* 0x0000001f08037819 */ /* 0x000fc800000006ff */
[----:B------:R-:W1:Y:S02]  /*1b70*/  SYNCS.PHASECHK.TRANS64.TRYWAIT P0, [R0+URZ+0x1b0], R3 ;  /* 0x0001b003000075a7 */ /* 0x000e6400080011ff */
[----:B-1----:R-:W-:Y:S05]  /*1b80*/  @!P0 BRA `(.L_x_25) ;  /* 0x0000006400948947 */ /* 0x002fea0003800000 */
.L_x_126:
[----:B------:R2:W-:Y:S01]  /*1b90*/  SYNCS.ARRIVE.TRANS64.A1T0 RZ, [R0+URZ+0x1a0], RZ ;  /* 0x0001a0ff00ff79a7 */ /* 0x0005e200081000ff */
[----:B------:R-:W-:-:S05]  /*1ba0*/  VIADD R9, R9, 0x1 ;  /* 0x0000000109097836 */ /* 0x000fca0000000000 */
[----:B------:R-:W-:-:S04]  /*1bb0*/  ISETP.NE.AND P0, PT, R9, 0x2, PT ;  /* 0x000000020900780c */ /* 0x000fc80003f05270 */
[----:B-1----:R-:W-:Y:S02]  /*1bc0*/  SEL R3, RZ, 0x1, P0 ;  /* 0x00000001ff037807 */ /* 0x002fe40000000000 */
[----:B------:R-:W-:Y:S02]  /*1bd0*/  SEL R9, R9, RZ, P0 ;  /* 0x000000ff09097207 */ /* 0x000fe40000000000 */
[----:B------:R-:W-:-:S07]  /*1be0*/  LOP3.LUT R8, R8, R3, RZ, 0x3c, !PT ;  /* 0x0000000308087212 */ /* 0x000fce00078e3cff */
.L_x_24:
[----:B------:R-:W-:Y:S01]  /*1bf0*/  ULEA UR4, UR7, UR21, 0x3 ;  /* 0x0000001507047291 */ /* 0x000fe2000f8e18ff */
[----:B--2---:R-:W-:Y:S01]  /*1c00*/  SHF.L.U32 R0, R12, 0x1f, RZ ;  /* 0x0000001f0c007819 */ /* 0x004fe200000006ff */
[----:B------:R-:W-:Y:S02]  /*1c10*/  UISETP.GE.U32.AND UP0, UPT, UR48, 0x7f, UPT ;  /* 0x0000007f3000788c */ /* 0x000fe4000bf06070 */
[----:B------:R-:W-:Y:S02]  /*1c20*/  ULEA UR11, UR20, UR49, 0x1 ;  /* 0x00000031140b7291 */ /* 0x000fe4000f8e08ff */
[----:B------:R-:W-:Y:S02]  /*1c30*/  ULEA UR35, UR16, UR46, 0x6 ;  /* 0x0000002e10237291 */ /* 0x000fe4000f8e30ff */
[----:B------:R-:W-:Y:S01]  /*1c40*/  USHF.L.U32 UR11, UR11, 0x6, URZ ;  /* 0x000000060b0b7899 */ /* 0x000fe200080006ff */
[----:B------:R1:W2:Y:S01]  /*1c50*/  SYNCS.PHASECHK.TRANS64.TRYWAIT P0, [UR4+0x88], R0 ;  /* 0x00008800ff0075a7 */ /* 0x0002a20008001104 */
[----:B------:R-:W-:Y:S01]  /*1c60*/  UMOV UR6, URZ ;  /* 0x000000ff00067c82 */ /* 0x000fe20008000000 */
[----:B------:R-:W-:Y:S09]  /*1c70*/  BRA.U !UP0, `(.L_x_26) ;  /* 0x0000000108c07547 */ /* 0x000ff2000b800000 */
[----:B------:R-:W-:Y:S01]  /*1c80*/  UMOV UR13, URZ ;  /* 0x000000ff000d7c82 */ /* 0x000fe20008000000 */
[----:B------:R-:W-:-:S05]  /*1c90*/  UMOV UR4, UR7 ;  /* 0x0000000700047c82 */ /* 0x000fca0008000000 */
.L_x_32:
[----:B------:R-:W-:Y:S01]  /*1ca0*/  ULEA UR33, UR4, UR21, 0x3 ;  /* 0x0000001504217291 */ /* 0x000fe2000f8e18ff */
[----:B--2---:R-:W-:Y:S01]  /*1cb0*/  @!P3 MOV R2, 0x3000 ;  /* 0x000030000002b802 */ /* 0x004fe20000000f00 */
[----:B--2-4-:R-:W-:Y:S10]  /*1cc0*/  @P0 BRA `(.L_x_27) ;  /* 0x00000000000c0947 */ /* 0x014ff40003800000 */
[----:B------:R-:W-:-:S04]  /*1cd0*/  SHF.L.U32 R3, R12, 0x1f, RZ ;  /* 0x0000001f0c037819 */ /* 0x000fc800000006ff */
[----:B------:R-:W2:Y:S02]  /*1ce0*/  SYNCS.PHASECHK.TRANS64.TRYWAIT P0, [UR33+0x88], R3 ;  /* 0x00008803ff0075a7 */ /* 0x000ea40008001121 */
[----:B--2---:R-:W-:Y:S05]  /*1cf0*/  @!P0 BRA `(.L_x_28) ;  /* 0x00000064004c8947 */ /* 0x004fea0003800000 */
.L_x_27:
[----:B------:R2:W-:Y:S01]  /*1d00*/  @!P3 SYNCS.ARRIVE.TRANS64 RZ, [UR33], R2 ;  /* 0x00000002ffffb9a7 */ /* 0x0005e20008000021 */
[----:B------:R-:W-:-:S04]  /*1d10*/  ULOP3.LUT UR5, UR25, 0x2, URZ, 0xfc, !UPT ;  /* 0x0000000219057892 */ /* 0x000fc8000f8efcff */
[----:B------:R-:W-:-:S09]  /*1d20*/  UISETP.NE.AND UP0, UPT, UR5, 0x2, UPT ;  /* 0x000000020500788c */ /* 0x000fd2000bf05270 */
[----:B------:R-:W-:Y:S05]  /*1d30*/  BRA.U UP0, `(.L_x_29) ;  /* 0x0000000100047547 */ /* 0x000fea000b800000 */
[----:B------:R-:W-:Y:S05]  /*1d40*/  BPT.TRAP 0x1 ;  /* 0x000000040000795c */ /* 0x000fea0000300000 */
.L_x_29:
[----:B------:R-:W-:Y:S04]  /*1d50*/  BSSY.RECONVERGENT B0, `(.L_x_30) ;  /* 0x0000003000007945 */ /* 0x000fe80003800200 */
[----:B------:R-:W-:Y:S05]  /*1d60*/  @P2 BRA `(.L_x_31) ;  /* 0x0000000000042947 */ /* 0x000fea0003800000 */
[----:B------:R-:W-:Y:S05]  /*1d70*/  BPT.TRAP 0x1 ;  /* 0x000000040000795c */ /* 0x000fea0000300000 */
.L_x_31:
[----:B------:R-:W-:Y:S05]  /*1d80*/  BSYNC.RECONVERGENT B0 ;  /* 0x0000000000007941 */ /* 0x000fea0003800200 */
.L_x_30:
[----:B------:R-:W-:Y:S02]  /*1d90*/  UIADD3 UR5, UPT, UPT, UR4, 0x1, URZ ;  /* 0x0000000104057890 */ /* 0x000fe4000fffe0ff */
[----:B------:R-:W-:Y:S02]  /*1da0*/  ULEA UR32, UR4, UR31, 0xc ;  /* 0x0000001f04207291 */ /* 0x000fe4000f8e60ff */
[----:B------:R-:W-:Y:S02]  /*1db0*/  UISETP.NE.AND UP0, UPT, UR5, 0x11, UPT ;  /* 0x000000110500788c */ /* 0x000fe4000bf05270 */
[----:B------:R-:W-:Y:S02]  /*1dc0*/  ULEA UR8, UR4, UR30, 0xd ;  /* 0x0000001e04087291 */ /* 0x000fe4000f8e68ff */
[----:B------:R-:W-:Y:S02]  /*1dd0*/  USEL UR6, URZ, 0x1, UP0 ;  /* 0x00000001ff067887 */ /* 0x000fe40008000000 */
[----:B------:R-:W-:-:S02]  /*1de0*/  USEL UR7, UR5, URZ, UP0 ;  /* 0x000000ff05077287 */ /* 0x000fc40008000000 */
[----:B------:R-:W-:Y:S02]  /*1df0*/  UIADD3 UR4, UP0, UPT, UR28, 0x180, URZ ;  /* 0x000001801c047890 */ /* 0x000fe4000ff1e0ff */
[----:B------:R-:W-:Y:S01]  /*1e00*/  ULEA UR5, UR7, UR21, 0x3 ;  /* 0x0000001507057291 */ /* 0x000fe2000f8e18ff */
[----:B------:R-:W-:Y:S01]  /*1e10*/  LOP3.LUT R12, R12, UR6, RZ, 0x3c, !PT ;  /* 0x000000060c0c7c12 */ /* 0x000fe2000f8e3cff */
[----:B------:R-:W-:Y:S02]  /*1e20*/  USHF.L.U32 UR34, UR13, 0x6, URZ ;  /* 0x000000060d227899 */ /* 0x000fe400080006ff */
[----:B------:R-:W-:Y:S01]  /*1e30*/  UIADD3 UR13, UPT, UPT, UR13, 0x1, URZ ;  /* 0x000000010d0d7890 */ /* 0x000fe2000fffe0ff */
[----:B-1----:R-:W-:Y:S01]  /*1e40*/  SHF.L.U32 R0, R12, 0x1f, RZ ;  /* 0x0000001f0c007819 */ /* 0x002fe200000006ff */
[----:B------:R-:W-:Y:S02]  /*1e50*/  UIADD3 UR14, UP1, UPT, UR28, 0x80, URZ ;  /* 0x000000801c0e7890 */ /* 0x000fe4000ff3e0ff */
[----:B------:R-:W-:Y:S01]  /*1e60*/  UIADD3 UR32, UPT, UPT, UR21, 0x4400, UR32 ;  /* 0x0000440015207890 */ /* 0x000fe2000fffe020 */
[----:B------:R3:W4:Y:S01]  /*1e70*/  SYNCS.PHASECHK.TRANS64.TRYWAIT P0, [UR5+0x88], R0 ;  /* 0x00008800ff0075a7 */ /* 0x0007220008001105 */
[----:B------:R-:W-:-:S02]  /*1e80*/  UIADD3.X UR5, UPT, UPT, URZ, UR29, URZ, UP0, !UPT ;  /* 0x0000001dff057290 */ /* 0x000fc400087fe4ff */
[----:B------:R-:W-:Y:S02]  /*1e90*/  UISETP.NE.AND UP0, UPT, UR13, UR24, UPT ;  /* 0x000000180d00728c */ /* 0x000fe4000bf05270 */
[----:B------:R-:W-:Y:S02]  /*1ea0*/  UIADD3.X UR15, UPT, UPT, URZ, UR29, URZ, UP1, !UPT ;  /* 0x0000001dff0f7290 */ /* 0x000fe40008ffe4ff */
[----:B------:R-:W-:Y:S02]  /*1eb0*/  UPRMT UR16, URZ, 0x5410, UR27 ;  /* 0x00005410ff107896 */ /* 0x000fe4000800001b */
[----:B------:R-:W-:Y:S02]  /*1ec0*/  UIADD3 UR8, UPT, UPT, UR21, 0x15400, UR8 ;  /* 0x0001540015087890 */ /* 0x000fe4000fffe008 */
[----:B------:R-:W-:Y:S01]  /*1ed0*/  UPRMT UR6, URZ, 0x5410, UR26 ;  /* 0x00005410ff067896 */ /* 0x000fe2000800001a */
[----:B------:R-:W-:Y:S01]  /*1ee0*/  UMOV UR18, 0x0 ;  /* 0x0000000000127882 */ /* 0x000fe20000000000 */
[----:B------:R-:W-:Y:S01]  /*1ef0*/  UMOV UR19, 0x10000000 ;  /* 0x1000000000137882 */ /* 0x000fe20000000000 */
[----:B------:R-:W-:Y:S01]  /*1f00*/  UMOV UR12, UR36 ;  /* 0x00000024000c7c82 */ /* 0x000fe20008000000 */
[----:B------:R-:W-:Y:S01]  /*1f10*/  UMOV UR9, UR33 ;  /* 0x0000002100097c82 */ /* 0x000fe20008000000 */
[----:B------:R-:W-:Y:S01]  /*1f20*/  UMOV UR10, UR34 ;  /* 0x00000022000a7c82 */ /* 0x000fe20008000000 */
[----:B------:R-:W-:Y:S03]  /*1f30*/  UTMALDG.3D.MULTICAST [UR32], [UR14], UR16, desc[UR18] ;  /* 0x000012200e0073b4 */ /* 0x000fe60008011810 */
[----:B------:R1:W-:Y:S02]  /*1f40*/  UTMALDG.3D.MULTICAST [UR8], [UR4], UR6, desc[UR18] ;  /* 0x00001208040073b4 */ /* 0x0003e40008011806 */
[----:B-1----:R-:W-:Y:S01]  /*1f50*/  UMOV UR6, UR24 ;  /* 0x0000001800067c82 */ /* 0x002fe20008000000 */
[----:B------:R-:W-:Y:S01]  /*1f60*/  UMOV UR4, UR7 ;  /* 0x0000000700047c82 */ /* 0x000fe20008000000 */
[----:B---3--:R-:W-:Y:S05]  /*1f70*/  BRA.U UP0, `(.L_x_32) ;  /* 0xfffffffd00487547 */ /* 0x008fea000b83ffff */
.L_x_26:
[----:B------:R-:W-:Y:S01]  /*1f80*/  ULEA UR4, UR7, UR21, 0x3 ;  /* 0x0000001507047291 */ /* 0x000fe2000f8e18ff */
[----:B-1----:R-:W-:Y:S01]  /*1f90*/  SHF.L.U32 R0, R12, 0x1f, RZ ;  /* 0x0000001f0c007819 */ /* 0x002fe200000006ff */
[----:B------:R-:W-:Y:S01]  /*1fa0*/  @!P1 SYNCS.ARRIVE.TRANS64.A1T0 RZ, [UR21+0x138], RZ ;  /* 0x000138ffffff99a7 */ /* 0x000fe20008100015 */
[----:B------:R-:W-:-:S06]  /*1fb0*/  UISETP.GT.AND UP0, UPT, UR45, UR44, UPT ;  /* 0x0000002c2d00728c */ /* 0x000fcc000bf04270 */
[----:B--2-4-:R1:W2:Y:S03]  /*1fc0*/  SYNCS.PHASECHK.TRANS64.TRYWAIT P0, [UR4+0x88], R0 ;  /* 0x00008800ff0075a7 */ /* 0x0142a60008001104 */
[----:B------:R-:W-:Y:S05]  /*1fd0*/  BRA.U !UP0, `(.L_x_33) ;  /* 0x0000000108bc7547 */ /* 0x000fea000b800000 */
[----:B------:R-:W-:Y:S01]  /*1fe0*/  UIADD3 UR13, UPT, UPT, UR47, UR6, URZ ;  /* 0x000000062f0d7290 */ /* 0x000fe2000fffe0ff */
[----:B------:R-:W-:-:S11]  /*1ff0*/  UMOV UR4, UR7 ;  /* 0x0000000700047c82 */ /* 0x000fd60008000000 */
.L_x_39:
[----:B------:R-:W-:Y:S01]  /*2000*/  ULEA UR17, UR4, UR21, 0x3 ;  /* 0x0000001504117291 */ /* 0x000fe2000f8e18ff */
[----:B--2---:R-:W-:Y:S01]  /*2010*/  @!P3 MOV R2, 0x3000 ;  /* 0x000030000002b802 */ /* 0x004fe20000000f00 */
[----:B--2-4-:R-:W-:Y:S10]  /*2020*/  @P0 BRA `(.L_x_34) ;  /* 0x00000000000c0947 */ /* 0x014ff40003800000 */
[----:B------:R-:W-:-:S04]  /*2030*/  SHF.L.U32 R3, R12, 0x1f, RZ ;  /* 0x0000001f0c037819 */ /* 0x000fc800000006ff */
[----:B------:R-:W2:Y:S02]  /*2040*/  SYNCS.PHASECHK.TRANS64.TRYWAIT P0, [UR17+0x88], R3 ;  /* 0x00008803ff0075a7 */ /* 0x000ea40008001111 */
[----:B--2---:R-:W-:Y:S05]  /*2050*/  @!P0 BRA `(.L_x_35) ;  /* 0x00000060008c8947 */ /* 0x004fea0003800000 */
.L_x_34:
[----:B------:R2:W-:Y:S01]  /*2060*/  @!P3 SYNCS.ARRIVE.TRANS64 RZ, [UR17], R2 ;  /* 0x00000002ffffb9a7 */ /* 0x0005e20008000011 */
[----:B------:R-:W-:-:S04]  /*2070*/  ULOP3.LUT UR5, UR25, 0x2, URZ, 0xfc, !UPT ;  /* 0x0000000219057892 */ /* 0x000fc8000f8efcff */
[----:B------:R-:W-:-:S09]  /*2080*/  UISETP.NE.AND UP0, UPT, UR5, 0x2, UPT ;  /* 0x000000020500788c */ /* 0x000fd2000bf05270 */
[----:B------:R-:W-:Y:S05]  /*2090*/  BRA.U UP0, `(.L_x_36) ;  /* 0x0000000100047547 */ /* 0x000fea000b800000 */
[----:B------:R-:W-:Y:S05]  /*20a0*/  BPT.TRAP 0x1 ;  /* 0x000000040000795c */ /* 0x000fea0000300000 */
.L_x_36:
[----:B------:R-:W-:Y:S04]  /*20b0*/  BSSY.RECONVERGENT B0, `(.L_x_37) ;  /* 0x0000003000007945 */ /* 0x000fe80003800200 */
[----:B------:R-:W-:Y:S05]  /*20c0*/  @P2 BRA `(.L_x_38) ;  /* 0x0000000000042947 */ /* 0x000fea0003800000 */
[----:B------:R-:W-:Y:S05]  /*20d0*/  BPT.TRAP 0x1 ;  /* 0x000000040000795c */ /* 0x000fea0000300000 */
.L_x_38:
[----:B------:R-:W-:Y:S05]  /*20e0*/  BSYNC.RECONVERGENT B0 ;  /* 0x0000000000007941 */ /* 0x000fea0003800200 */
.L_x_37:
[----:B------:R-:W-:Y:S02]  /*20f0*/  UIADD3 UR5, UPT, UPT, UR4, 0x1, URZ ;  /* 0x0000000104057890 */ /* 0x000fe4000fffe0ff */
[----:B------:R-:W-:Y:S02]  /*2100*/  UIADD3 UR14, UP1, UPT, UR28, 0x80, URZ ;  /* 0x000000801c0e7890 */ /* 0x000fe4000ff3e0ff */
[----:B------:R-:W-:Y:S02]  /*2110*/  UISETP.NE.AND UP0, UPT, UR5, 0x11, UPT ;  /* 0x000000110500788c */ /* 0x000fe4000bf05270 */
[----:B------:R-:W-:Y:S02]  /*2120*/  ULEA UR16, UR4, UR38, 0xc ;  /* 0x0000002604107291 */ /* 0x000fe4000f8e60ff */
[----:B------:R-:W-:Y:S02]  /*2130*/  USEL UR8, URZ, 0x1, UP0 ;  /* 0x00000001ff087887 */ /* 0x000fe40008000000 */
[----:B------:R-:W-:-:S02]  /*2140*/  USEL UR7, UR5, URZ, UP0 ;  /* 0x000000ff05077287 */ /* 0x000fc40008000000 */
[----:B------:R-:W-:Y:S02]  /*2150*/  UIADD3 UR22, UP0, UPT, UR28, 0x180, URZ ;  /* 0x000001801c167890 */ /* 0x000fe4000ff1e0ff */
[----:B------:R-:W-:Y:S01]  /*2160*/  ULEA UR5, UR7, UR21, 0x3 ;  /* 0x0000001507057291 */ /* 0x000fe2000f8e18ff */
[----:B------:R-:W-:Y:S01]  /*2170*/  LOP3.LUT R12, R12, UR8, RZ, 0x3c, !PT ;  /* 0x000000080c0c7c12 */ /* 0x000fe2000f8e3cff */
[----:B------:R-:W-:Y:S02]  /*2180*/  ULEA UR8, UR4, UR37, 0xd ;  /* 0x0000002504087291 */ /* 0x000fe4000f8e68ff */
[----:B------:R-:W-:Y:S01]  /*2190*/  USHF.L.U32 UR18, UR6, 0x6, URZ ;  /* 0x0000000606127899 */ /* 0x000fe200080006ff */
[----:B-1----:R-:W-:Y:S01]  /*21a0*/  SHF.L.U32 R0, R12, 0x1f, RZ ;  /* 0x0000001f0c007819 */ /* 0x002fe200000006ff */
[----:B------:R-:W-:Y:S02]  /*21b0*/  UPRMT UR4, URZ, 0x5410, UR27 ;  /* 0x00005410ff047896 */ /* 0x000fe4000800001b */
[----:B------:R-:W-:Y:S01]  /*21c0*/  UIADD3.X UR15, UPT, UPT, URZ, UR29, URZ, UP1, !UPT ;  /* 0x0000001dff0f7290 */ /* 0x000fe20008ffe4ff */
[----:B------:R3:W4:Y:S01]  /*21d0*/  SYNCS.PHASECHK.TRANS64.TRYWAIT P0, [UR5+0x88], R0 ;  /* 0x00008800ff0075a7 */ /* 0x0007220008001105 */
[----:B------:R-:W-:-:S02]  /*21e0*/  UPRMT UR5, URZ, 0x5410, UR26 ;  /* 0x00005410ff057896 */ /* 0x000fc4000800001a */
[----:B------:R-:W-:Y:S01]  /*21f0*/  UIADD3.X UR23, UPT, UPT, URZ, UR29, URZ, UP0, !UPT ;  /* 0x0000001dff177290 */ /* 0x000fe200087fe4ff */
[----:B------:R-:W-:Y:S01]  /*2200*/  UMOV UR32, 0x0 ;  /* 0x0000000000207882 */ /* 0x000fe20000000000 */
[----:B------:R-:W-:Y:S01]  /*2210*/  UMOV UR33, 0x10000000 ;  /* 0x1000000000217882 */ /* 0x000fe20000000000 */
[----:B------:R-:W-:Y:S01]  /*2220*/  UMOV UR19, UR35 ;  /* 0x0000002300137c82 */ /* 0x000fe20008000000 */
[----:B------:R-:W-:Y:S01]  /*2230*/  UMOV UR20, UR36 ;  /* 0x0000002400147c82 */ /* 0x000fe20008000000 */
[----:B------:R-:W-:Y:S01]  /*2240*/  UMOV UR12, UR36 ;  /* 0x00000024000c7c82 */ /* 0x000fe20008000000 */
[----:B------:R-:W-:Y:S01]  /*2250*/  UMOV UR9, UR17 ;  /* 0x0000001100097c82 */ /* 0x000fe20008000000 */
[----:B------:R-:W-:Y:S01]  /*2260*/  UMOV UR10, UR18 ;  /* 0x00000012000a7c82 */ /* 0x000fe20008000000 */
[----:B------:R1:W-:Y:S01]  /*2270*/  UTMALDG.3D.MULTICAST [UR16], [UR14], UR4, desc[UR32] ;  /* 0x000020100e0073b4 */ /* 0x0003e20008011804 */
[----:B------:R-:W-:-:S04]  /*2280*/  UIADD3 UR6, UPT, UPT, UR6, 0x1, URZ ;  /* 0x0000000106067890 */ /* 0x000fc8000fffe0ff */
[----:B------:R-:W-:Y:S01]  /*2290*/  UISETP.NE.AND UP0, UPT, UR6, UR13, UPT ;  /* 0x0000000d0600728c */ /* 0x000fe2000bf05270 */
[----:B------:R3:W-:Y:S01]  /*22a0*/  UTMALDG.3D.MULTICAST [UR8], [UR22], UR5, desc[UR32] ;  /* 0x00002008160073b4 */ /* 0x0007e20008011805 */
[----:B-1----:R-:W-:-:S07]  /*22b0*/  UMOV UR4, UR7 ;  /* 0x0000000700047c82 */ /* 0x002fce0008000000 */
[----:B---3--:R-:W-:Y:S05]  /*22c0*/  BRA.U UP0, `(.L_x_39) ;  /* 0xfffffffd004c7547 */ /* 0x008fea000b83ffff */
.L_x_33:
[C---:B------:R-:W-:Y:S01]  /*22d0*/  LEA R3, R11.reuse, UR21, 0x3 ;  /* 0x000000150b037c11 */ /* 0x040fe2000f8e18ff */
[----:B------:R-:W-:Y:S01]  /*22e0*/  NOP ;  /* 0x0000000000007918 */ /* 0x000fe20000000000 */
[----:B-1----:R-:W-:Y:S02]  /*22f0*/  SHF.L.U32 R0, R10, 0x1f, RZ ;  /* 0x0000001f0a007819 */ /* 0x002fe400000006ff */
[----:B------:R-:W-:Y:S02]  /*2300*/  LEA R5, R11, UR21, 0x4 ;  /* 0x000000150b057c11 */ /* 0x000fe4000f8e20ff */
[----:B--2-4-:R-:W1:Y:S02]  /*2310*/  SYNCS.PHASECHK.TRANS64.TRYWAIT P0, [R3+URZ+0x140], R0 ;  /* 0x00014000030075a7 */ /* 0x014e6400080011ff */
[----:B-1----:R-:W-:Y:S05]  /*2320*/  @!P0 BRA `(.L_x_40) ;  /* 0x0000005c00f08947 */ /* 0x002fea0003800000 */
.L_x_129:
[----:B------:R-:W2:Y:S01]  /*2330*/  LDS.128 R4, [R5+0x1d0] ;  /* 0x0001d00005047984 */ /* 0x000ea20000000c00 */
[----:B------:R-:W-:Y:S01]  /*2340*/  UISETP.GE.AND UP0, UPT, UR42, 0x1, UPT ;  /* 0x000000012a00788c */ /* 0x000fe2000bf06270 */
[----:B------:R-:W-:Y:S01]  /*2350*/  @!PT LDS RZ, [RZ] ;  /* 0x00000000fffff984 */ /* 0x000fe20000000800 */
[----:B------:R-:W-:Y:S01]  /*2360*/  @!PT LDS RZ, [RZ] ;  /* 0x00000000fffff984 */ /* 0x000fe20000000800 */
[----:B------:R-:W-:Y:S01]  /*2370*/  @!PT LDS RZ, [RZ] ;  /* 0x00000000fffff984 */ /* 0x000fe20000000800 */
[----:B------:R-:W-:Y:S01]  /*2380*/  @!PT LDS RZ, [RZ] ;  /* 0x00000000fffff984 */ /* 0x000fe20000000800 */
[----:B------:R3:W-:Y:S06]  /*2390*/  MEMBAR.ALL.CTA ;  /* 0x0000000000007992 */ /* 0x0007ec0000008000 */
[----:B---3--:R-:W3:Y:S01]  /*23a0*/  FENCE.VIEW.ASYNC.S ;  /* 0x00000000000073c6 */ /* 0x008ee20000000000 */
[----:B--2---:R-:W-:-:S13]  /*23b0*/  LOP3.LUT P0, RZ, R6, 0x1, RZ, 0xc0, !PT ;  /* 0x0000000106ff7812 */ /* 0x004fda000780c0ff */
[----:B---3--:R-:W-:Y:S01]  /*23c0*/  VOTEU.ANY UP1, P0 ;  /* 0x0000000000ff7886 */ /* 0x008fe20000020100 */
[----:B------:R-:W-:-:S13]  /*23d0*/  PLOP3.LUT P0, PT, PT, PT, UP1, 0x80, 0x8 ;  /* 0x000000000008781c */ /* 0x000fda0003f0f018 */
[----:B-1----:R-:W-:Y:S02]  /*23e0*/  @P0 LOP3.LUT R0, R5, 0xffff, RZ, 0xc0, !PT ;  /* 0x0000ffff05000812 */ /* 0x002fe400078ec0ff */
[----:B------:R-:W-:Y:S02]  /*23f0*/  @P0 MOV R2, R4 ;  /* 0x0000000400020202 */ /* 0x000fe40000000f00 */
[----:B------:R-:W-:Y:S01]  /*2400*/  @P0 R2UR UR5, R0 ;  /* 0x00000000000502ca */ /* 0x000fe200000e0000 */
[----:B------:R-:W-:Y:S01]  /*2410*/  VIADD R0, R3, 0x150 ;  /* 0x0000015003007836 */ /* 0x000fe20000000000 */
[----:B------:R-:W-:Y:S02]  /*2420*/  @P0 SHF.R.U32.HI R4, RZ, 0x10, R5 ;  /* 0x00000010ff040819 */ /* 0x000fe40000011605 */
[----:B------:R-:W-:Y:S02]  /*2430*/  @P0 R2UR UR6, R2 ;  /* 0x00000000020602ca */ /* 0x000fe400000e0000 */
[----:B------:R-:W-:-:S02]  /*2440*/  PRMT R0, RZ, 0x654, R0 ;  /* 0x00000654ff007816 */ /* 0x000fc40000000000 */
[----:B------:R-:W-:Y:S02]  /*2450*/  @P0 R2UR UR4, R4 ;  /* 0x00000000040402ca */ /* 0x000fe400000e0000 */
[----:B------:R1:W-:Y:S03]  /*2460*/  SYNCS.ARRIVE.TRANS64.RED.A1T0 RZ, [R0+URZ], RZ ;  /* 0x000000ff00ff79a7 */ /* 0x0003e600081004ff */
[----:B------:R-:W-:-:S04]  /*2470*/  @UP1 UMOV UR39, UR5 ;  /* 0x0000000500271c82 */ /* 0x000fc80008000000 */
[----:B------:R-:W-:-:S04]  /*2480*/  @UP1 UMOV UR40, UR6 ;  /* 0x0000000600281c82 */ /* 0x000fc80008000000 */
[----:B------:R-:W-:Y:S01]  /*2490*/  @UP1 UMOV UR36, UR4 ;  /* 0x0000000400241c82 */ /* 0x000fe20008000000 */
[----:B------:R-:W-:Y:S05]  /*24a0*/  BRA.U !UP0, `(.L_x_41) ;  /* 0x0000000108d47547 */ /* 0x000fea000b800000 */
[----:B------:R-:W2:Y:S01]  /*24b0*/  LDCU.128 UR12, c[0x0][0xb10] ;  /* 0x00016200ff0c77ac */ /* 0x000ea20008000c00 */
[----:B------:R-:W3:Y:S01]  /*24c0*/  LDCU UR22, c[0x0][0xb20] ;  /* 0x00016400ff1677ac */ /* 0x000ee20008000800 */
[----:B------:R-:W4:Y:S01]  /*24d0*/  LDCU UR20, c[0x0][0xb0c] ;  /* 0x00016180ff1477ac */ /* 0x000f220008000800 */
[----:B------:R-:W1:Y:S01]  /*24e0*/  LDCU.64 UR8, c[0x0][0xb28] ;  /* 0x00016500ff0877ac */ /* 0x000e620008000a00 */
[----:B------:R-:W-:Y:S02]  /*24f0*/  UISETP.NE.AND UP3, UPT, UR42, 0x1, UPT ;  /* 0x000000012a00788c */ /* 0x000fe4000bf65270 */
[----:B--2---:R-:W-:Y:S02]  /*2500*/  UIMAD.WIDE.U32 UR10, UR41, UR15, URZ ;  /* 0x0000000f290a72a5 */ /* 0x004fe4000f8e00ff */
[----:B------:R-:W-:Y:S02]  /*2510*/  UIMAD.WIDE.U32 UR4, UR43, UR12, URZ ;  /* 0x0000000c2b0472a5 */ /* 0x000fe4000f8e00ff */
[----:B------:R-:W-:-:S02]  /*2520*/  UISETP.NE.AND UP0, UPT, UR14, 0x1, UPT ;  /* 0x000000010e00788c */ /* 0x000fc4000bf05270 */
[----:B------:R-:W-:Y:S01]  /*2530*/  UIMAD.WIDE.U32 UR18, UR39, UR15, URZ ;  /* 0x0000000f271272a5 */ /* 0x000fe2000f8e00ff */
[----:B------:R-:W-:Y:S02]  /*2540*/  UMOV UR10, UR11 ;  /* 0x0000000b000a7c82 */ /* 0x000fe40008000000 */
[----:B------:R-:W-:Y:S01]  /*2550*/  UMOV UR4, UR5 ;  /* 0x0000000500047c82 */ /* 0x000fe20008000000 */
[----:B---3--:R-:W-:Y:S02]  /*2560*/  USHF.R.U32.HI UR10, URZ, UR22, UR10 ;  /* 0x00000016ff0a7299 */ /* 0x008fe4000801160a */
[----:B----4-:R-:W-:Y:S02]  /*2570*/  UISETP.NE.AND UP2, UPT, UR20, 0x1, UPT ;  /* 0x000000011400788c */ /* 0x010fe4000bf45270 */
[----:B------:R-:W-:Y:S02]  /*2580*/  USHF.R.U32.HI UR4, URZ, UR13, UR4 ;  /* 0x0000000dff047299 */ /* 0x000fe40008011604 */
[----:B------:R-:W-:-:S02]  /*2590*/  USEL UR5, UR41, UR10, !UP0 ;  /* 0x0000000a29057287 */ /* 0x000fc4000c000000 */
[----:B------:R-:W-:Y:S02]  /*25a0*/  USEL UR6, UR43, UR4, !UP2 ;  /* 0x000000042b067287 */ /* 0x000fe4000d000000 */
[----:B-1----:R-:W-:Y:S01]  /*25b0*/  UIMAD.WIDE.U32 UR10, UR5, UR8, URZ ;  /* 0x00000008050a72a5 */ /* 0x002fe2000f8e00ff */
[----:B------:R-:W-:Y:S01]  /*25c0*/  UMOV UR4, UR19 ;  /* 0x0000001300047c82 */ /* 0x000fe20008000000 */
[----:B------:R-:W-:Y:S02]  /*25d0*/  UIMAD.WIDE.U32 UR16, UR40, UR12, URZ ;  /* 0x0000000c281072a5 */ /* 0x000fe4000f8e00ff */
[----:B------:R-:W-:-:S03]  /*25e0*/  UIMAD.WIDE.U32 UR18, UR6, UR8, URZ ;  /* 0x00000008061272a5 */ /* 0x000fc6000f8e00ff */
[----:B------:R-:W-:Y:S01]  /*25f0*/  UMOV UR10, UR11 ;  /* 0x0000000b000a7c82 */ /* 0x000fe20008000000 */
[----:B------:R-:W-:Y:S02]  /*2600*/  USHF.R.U32.HI UR4, URZ, UR22, UR4 ;  /* 0x00000016ff047299 */ /* 0x000fe40008011604 */
[----:B------:R-:W-:Y:S01]  /*2610*/  @UP3 USHF.R.U32.HI UR5, URZ, UR9, UR10 ;  /* 0x00000009ff053299 */ /* 0x000fe2000801160a */
[----:B------:R-:W-:Y:S01]  /*2620*/  UMOV UR16, UR17 ;  /* 0x0000001100107c82 */ /* 0x000fe20008000000 */
[----:B------:R-:W-:Y:S01]  /*2630*/  UMOV UR18, UR19 ;  /* 0x0000001300127c82 */ /* 0x000fe20008000000 */
[----:B------:R-:W-:Y:S02]  /*2640*/  USHF.R.U32.HI UR13, URZ, UR13, UR16 ;  /* 0x0000000dff0d7299 */ /* 0x000fe40008011610 */
[----:B------:R-:W-:Y:S02]  /*2650*/  USEL UR4, UR39, UR4, !UP0 ;  /* 0x0000000427047287 */ /* 0x000fe4000c000000 */
[----:B------:R-:W-:-:S02]  /*2660*/  @UP3 USHF.R.U32.HI UR6, URZ, UR9, UR18 ;  /* 0x00000009ff063299 */ /* 0x000fc40008011612 */
[----:B------:R-:W-:Y:S02]  /*2670*/  UIMAD UR10, UR42, UR5, URZ ;  /* 0x000000052a0a72a4 */ /* 0x000fe4000f8e02ff */
[----:B------:R-:W-:Y:S02]  /*2680*/  USEL UR5, UR40, UR13, !UP2 ;  /* 0x0000000d28057287 */ /* 0x000fe4000d000000 */
[----:B------:R-:W-:Y:S02]  /*2690*/  UIMAD UR12, UR42, UR6, URZ ;  /* 0x000000062a0c72a4 */ /* 0x000fe4000f8e02ff */
[----:B------:R-:W-:Y:S02]  /*26a0*/  UISETP.GE.AND UP0, UPT, UR4, UR10, UPT ;  /* 0x0000000a0400728c */ /* 0x000fe4000bf06270 */
[----:B------:R-:W-:Y:S02]  /*26b0*/  UIMAD.WIDE.U32 UR10, UR4, UR8, URZ ;  /* 0x00000008040a72a5 */ /* 0x000fe4000f8e00ff */
[----:B------:R-:W-:-:S02]  /*26c0*/  UISETP.GE.OR UP0, UPT, UR5, UR12, UP0 ;  /* 0x0000000c0500728c */ /* 0x000fc40008706670 */
        /* <DEDUP_REMOVED lines=19> */
.L_x_41:
[----:B------:R-:W2:Y:S02]  /*2800*/  LDCU UR4, c[0x0][0xb30] ;  /* 0x00016600ff0477ac */ /* 0x000ea40008000800 */
[----:B--2---:R-:W-:-:S09]  /*2810*/  UISETP.NE.AND UP0, UPT, UR4, 0x1, UPT ;  /* 0x000000010400788c */ /* 0x004fd2000bf05270 */
[----:B------:R-:W-:Y:S05]  /*2820*/  BRA.U UP0, `(.L_x_42) ;  /* 0x0000000100447547 */ /* 0x000fea000b800000 */
        /* <DEDUP_REMOVED lines=17> */
.L_x_42:
[----:B------:R-:W-:Y:S01]  /*2940*/  VIADD R11, R11, 0x1 ;  /* 0x000000010b0b7836 */ /* 0x000fe20000000000 */
[----:B------:R-:W-:Y:S01]  /*2950*/  PLOP3.LUT P1, PT, PT, PT, PT, 0x80, 0x8 ;  /* 0x000000000008781c */ /* 0x000fe20003f2f070 */
[----:B------:R-:W-:Y:S02]  /*2960*/  UIADD3 UR16, UPT, UPT, UR40, UR59, URZ ;  /* 0x0000003b28107290 */ /* 0x000fe4000fffe0ff */
[----:B------:R-:W-:Y:S01]  /*2970*/  UIADD3 UR20, UPT, UPT, UR39, UR62, URZ ;  /* 0x0000003e27147290 */ /* 0x000fe2000fffe0ff */
[----:B------:R-:W-:-:S04]  /*2980*/  ISETP.NE.AND P0, PT, R11, 0x2, PT ;  /* 0x000000020b00780c */ /* 0x000fc80003f05270 */
[----:B------:R-:W-:Y:S02]  /*2990*/  SEL R3, RZ, 0x1, P0 ;  /* 0x00000001ff037807 */ /* 0x000fe40000000000 */
[----:B------:R-:W-:Y:S02]  /*29a0*/  SEL R11, R11, RZ, P0 ;  /* 0x000000ff0b0b7207 */ /* 0x000fe40000000000 */
[----:B------:R-:W-:Y:S01]  /*29b0*/  LOP3.LUT R10, R10, R3, RZ, 0x3c, !PT ;  /* 0x000000030a0a7212 */ /* 0x000fe200078e3cff */
[----:B------:R-:W-:Y:S06]  /*29c0*/  BRA.U UP1, `(.L_x_43) ;  /* 0xfffffff101547547 */ /* 0x000fec000b83ffff */
[----:B------:R-:W-:Y:S01]  /*29d0*/  UIADD3 UR21, UPT, UPT, UR21, 0x88, URZ ;  /* 0x0000008815157890 */ /* 0x000fe2000fffe0ff */
[----:B------:R-:W-:-:S03]  /*29e0*/  SHF.L.U32 R3, R12, 0x1f, RZ ;  /* 0x0000001f0c037819 */ /* 0x000fc600000006ff */
[----:B------:R-:W-:-:S09]  /*29f0*/  ULEA UR4, UR7, UR21, 0x3 ;  /* 0x0000001507047291 */ /* 0x000fd2000f8e18ff */
[----:B------:R-:W2:Y:S02]  /*2a00*/  SYNCS.PHASECHK.TRANS64.TRYWAIT P0, [UR4], R3 ;  /* 0x00000003ff0075a7 */ /* 0x000ea40008001104 */
[----:B--2---:R-:W-:Y:S05]  /*2a10*/  @!P0 BRA `(.L_x_44) ;  /* 0x0000005800488947 */ /* 0x004fea0003800000 */
.L_x_131:
[----:B------:R-:W-:-:S04]  /*2a20*/  UIADD3 UR4, UPT, UPT, UR7, 0x1, URZ ;  /* 0x0000000107047890 */ /* 0x000fc8000fffe0ff */
[----:B------:R-:W-:-:S04]  /*2a30*/  UISETP.NE.AND UP0, UPT, UR4, 0x11, UPT ;  /* 0x000000110400788c */ /* 0x000fc8000bf05270 */
[----:B------:R-:W-:Y:S02]  /*2a40*/  USEL UR6, URZ, 0x1, UP0 ;  /* 0x00000001ff067887 */ /* 0x000fe40008000000 */
[----:B------:R-:W-:-:S04]  /*2a50*/  USEL UR4, UR4, URZ, UP0 ;  /* 0x000000ff04047287 */ /* 0x000fc80008000000 */
[----:B------:R-:W-:Y:S01]  /*2a60*/  ULEA UR5, UR4, UR21, 0x3 ;  /* 0x0000001504057291 */ /* 0x000fe2000f8e18ff */
[----:B------:R-:W-:-:S04]  /*2a70*/  LOP3.LUT R2, R12, UR6, RZ, 0x3c, !PT ;  /* 0x000000060c027c12 */ /* 0x000fc8000f8e3cff */
[----:B-1----:R-:W-:-:S04]  /*2a80*/  SHF.L.U32 R3, R2, 0x1f, RZ ;  /* 0x0000001f02037819 */ /* 0x002fc800000006ff */
[----:B------:R-:W1:Y:S02]  /*2a90*/  SYNCS.PHASECHK.TRANS64.TRYWAIT P0, [UR5], R3 ;  /* 0x00000003ff0075a7 */ /* 0x000e640008001105 */
[----:B-1----:R-:W-:Y:S05]  /*2aa0*/  @!P0 BRA `(.L_x_45) ;  /* 0x00000058003c8947 */ /* 0x002fea0003800000 */
.L_x_133:
        /* <DEDUP_REMOVED lines=9> */
.L_x_135:
        /* <DEDUP_REMOVED lines=9> */
.L_x_137:
        /* <DEDUP_REMOVED lines=9> */
.L_x_139:
        /* <DEDUP_REMOVED lines=9> */
.L_x_141:
        /* <DEDUP_REMOVED lines=9> */
.L_x_143:
        /* <DEDUP_REMOVED lines=9> */
.L_x_145:
        /* <DEDUP_REMOVED lines=9> */
.L_x_147:
        /* <DEDUP_REMOVED lines=9> */
.L_x_149:
        /* <DEDUP_REMOVED lines=9> */
.L_x_151:
        /* <DEDUP_REMOVED lines=9> */
.L_x_153:
        /* <DEDUP_REMOVED lines=9> */
.L_x_155:
        /* <DEDUP_REMOVED lines=9> */
.L_x_157:
        /* <DEDUP_REMOVED lines=9> */
.L_x_159:
        /* <DEDUP_REMOVED lines=9> */
.L_x_161:
[----:B------:R-:W-:-:S04]  /*3290*/  UIADD3 UR4, UPT, UPT, UR4, 0x1, URZ ;  /* 0x0000000104047890 */ /* 0x000fc8000fffe0ff */
[----:B------:R-:W-:-:S04]  /*32a0*/  UISETP.NE.AND UP0, UPT, UR4, 0x11, UPT ;  /* 0x000000110400788c */ /* 0x000fc8000bf05270 */
[----:B------:R-:W-:Y:S02]  /*32b0*/  USEL UR5, URZ, 0x1, UP0 ;  /* 0x00000001ff057887 */ /* 0x000fe40008000000 */
[----:B------:R-:W-:-:S04]  /*32c0*/  USEL UR4, UR4, URZ, UP0 ;  /* 0x000000ff04047287 */ /* 0x000fc80008000000 */
[----:B------:R-:W-:Y:S01]  /*32d0*/  ULEA UR4, UR4, UR21, 0x3 ;  /* 0x0000001504047291 */ /* 0x000fe2000f8e18ff */
[----:B-1----:R-:W-:-:S04]  /*32e0*/  LOP3.LUT R3, R2, UR5, RZ, 0x3c, !PT ;  /* 0x0000000502037c12 */ /* 0x002fc8000f8e3cff */
[----:B------:R-:W-:Y:S01]  /*32f0*/  SHF.L.U32 R3, R3, 0x1f, RZ ;  /* 0x0000001f03037819 */ /* 0x000fe200000006ff */
[----:B------:R-:W-:-:S07]  /*3300*/  IMAD.U32 R0, RZ, RZ, UR4 ;  /* 0x00000004ff007e24 */ /* 0x000fce000f8e00ff */
.L_x_60:
[----:B-1----:R1:W2:Y:S02]  /*3310*/  SYNCS.PHASECHK.TRANS64.TRYWAIT P0, [R0+URZ], R3 ;  /* 0x00000003000075a7 */ /* 0x0022a400080011ff */
[----:B--2---:R-:W-:Y:S05]  /*3320*/  @!P0 NANOSLEEP.SYNCS 0x989680 ;  /* 0x009896800000895d */ /* 0x004fea0003900000 */
[----:B------:R-:W2:Y:S02]  /*3330*/  @!P0 SYNCS.PHASECHK.TRANS64 P0, [R0+URZ], R3 ;  /* 0x00000003000085a7 */ /* 0x000ea400080010ff */
[----:B--2---:R-:W-:Y:S05]  /*3340*/  @P0 EXIT ;  /* 0x000000000000094d */ /* 0x004fea0003800000 */
[----:B------:R-:W-:Y:S05]  /*3350*/  BRA `(.L_x_60) ;  /* 0xfffffffc00ec7947 */ /* 0x000fea000383ffff */
.L_x_23:
[----:B------:R-:W2:Y:S02]  /*3360*/  S2UR UR4, SR_CgaCtaId ;  /* 0x00000000000479c3 */ /* 0x000ea40000008800 */
[----:B--2---:R-:W-:-:S04]  /*3370*/  UISETP.NE.AND UP0, UPT, UR4, URZ, UPT ;  /* 0x000000ff0400728c */ /* 0x004fc8000bf05270 */
[----:B------:R-:W-:-:S09]  /*3380*/  UISETP.NE.OR UP0, UPT, UR17, 0x1, UP0 ;  /* 0x000000011100788c */ /* 0x000fd20008705670 */
[----:B------:R-:W-:Y:S05]  /*3390*/  BRA.U UP0, `(.L_x_61) ;  /* 0x00000005004c7547 */ /* 0x000fea000b800000 */
[----:B------:R-:W2:Y:S01]  /*33a0*/  S2UR UR5, SR_CgaCtaId ;  /* 0x00000000000579c3 */ /* 0x000ea20000008800 */
[----:B------:R-:W-:Y:S01]  /*33b0*/  UMOV UR4, 0x400 ;  /* 0x0000040000047882 */ /* 0x000fe20000000000 */
[----:B------:R-:W-:Y:S01]  /*33c0*/  ISETP.GE.U32.AND P2, PT, R0, 0x4, PT ;  /* 0x000000040000780c */ /* 0x000fe20003f46070 */
[----:B------:R-:W-:Y:S01]  /*33d0*/  IMAD.MOV.U32 R12, RZ, RZ, 0x1 ;  /* 0x00000001ff0c7424 */ /* 0x000fe200078e00ff */
[----:B------:R-:W-:Y:S02]  /*33e0*/  CS2R R10, SRZ ;  /* 0x00000000000a7805 */ /* 0x000fe4000001ff00 */
[----:B------:R-:W-:Y:S01]  /*33f0*/  CS2R R8, SRZ ;  /* 0x0000000000087805 */ /* 0x000fe2000001ff00 */
[----:B--2---:R-:W-:-:S03]  /*3400*/  ULEA UR6, UR5, UR4, 0x18 ;  /* 0x0000000405067291 */ /* 0x004fc6000f8ec0ff */
[----:B------:R-:W-:-:S09]  /*3410*/  UMOV UR5, URZ ;  /* 0x000000ff00057c82 */ /* 0x000fd20008000000 */
.L_x_65:
[----:B------:R-:W-:Y:S02]  /*3420*/  LEA R2, R8, UR6, 0x3 ;  /* 0x0000000608027c11 */ /* 0x000fe4000f8e18ff */
[----:B------:R-:W-:-:S03]  /*3430*/  SHF.L.U32 R5, R9, 0x1f, RZ ;  /* 0x0000001f09057819 */ /* 0x000fc600000006ff */
[----:B------:R-:W-:Y:S01]  /*3440*/  VIADD R4, R2, 0x1b0 ;  /* 0x000001b002047836 */ /* 0x000fe20000000000 */
[----:B------:R-:W2:Y:S02]  /*3450*/  SYNCS.PHASECHK.TRANS64.TRYWAIT P0, [R2+URZ+0x1a0], R5 ;  /* 0x0001a005020075a7 */ /* 0x000ea400080011ff */
[----:B--2---:R-:W-:Y:S05]  /*3460*/  @!P0 BRA `(.L_x_62) ;  /* 0x0000005400348947 */ /* 0x004fea0003800000 */
.L_x_162:
[----:B------:R-:W-:Y:S01]  /*3470*/  ULEA UR4, UR5, UR6, 0x3 ;  /* 0x0000000605047291 */ /* 0x000fe2000f8e18ff */
[----:B------:R-:W-:Y:S02]  /*3480*/  PRMT R4, RZ, 0x654, R4 ;  /* 0x00000654ff047816 */ /* 0x000fe40000000004 */
[----:B--2---:R-:W-:Y:S01]  /*3490*/  SHF.L.U32 R5, R12, 0x1f, RZ ;  /* 0x0000001f0c057819 */ /* 0x004fe200000006ff */
[----:B------:R-:W-:Y:S01]  /*34a0*/  UIADD3 UR7, UPT, UPT, UR4, 0x140, URZ ;  /* 0x0000014004077890 */ /* 0x000fe2000fffe0ff */
[----:B------:R2:W-:Y:S05]  /*34b0*/  SYNCS.ARRIVE.TRANS64.RED.A1T0 RZ, [R4+URZ], RZ ;  /* 0x000000ff04ff79a7 */ /* 0x0005ea00081004ff */
[----:B------:R-:W-:Y:S01]  /*34c0*/  IMAD.U32 R7, RZ, RZ, UR7 ;  /* 0x00000007ff077e24 */ /* 0x000fe2000f8e00ff */
[----:B------:R-:W3:Y:S04]  /*34d0*/  SYNCS.PHASECHK.TRANS64.TRYWAIT P0, [UR4+0x150], R5 ;  /* 0x00015005ff0075a7 */ /* 0x000ee80008001104 */
[----:B------:R-:W-:Y:S01]  /*34e0*/  PRMT R6, R0, 0x654, R7 ;  /* 0x0000065400067816 */ /* 0x000fe20000000007 */
[----:B--2---:R-:W-:Y:S01]  /*34f0*/  @!P2 IMAD.MOV.U32 R4, RZ, RZ, 0x10 ;  /* 0x00000010ff04a424 */ /* 0x004fe200078e00ff */
[----:B---3--:R-:W-:Y:S06]  /*3500*/  @!P0 BRA `(.L_x_63) ;  /* 0x0000005400208947 */ /* 0x008fec0003800000 */
.L_x_164:
[----:B------:R-:W-:Y:S01]  /*3510*/  ULEA UR8, UR5, UR6, 0x4 ;  /* 0x0000000605087291 */ /* 0x000fe2000f8e20ff */
[----:B------:R-:W-:Y:S01]  /*3520*/  SEL R3, R6, R3, !P2 ;  /* 0x0000000306037207 */ /* 0x000fe20005000000 */
[----:B------:R-:W-:Y:S01]  /*3530*/  UIADD3 UR9, UPT, UPT, UR4, 0x140, URZ ;  /* 0x0000014004097890 */ /* 0x000fe2000fffe0ff */
[----:B--2---:R-:W-:Y:S01]  /*3540*/  LEA R2, R11, UR6, 0x3 ;  /* 0x000000060b027c11 */ /* 0x004fe2000f8e18ff */
[----:B------:R-:W-:Y:S01]  /*3550*/  UIADD3 UR8, UPT, UPT, UR8, 0x1d0, URZ ;  /* 0x000001d008087890 */ /* 0x000fe2000fffe0ff */
[----:B------:R-:W-:Y:S01]  /*3560*/  SHF.L.U32 R5, R10, 0x1f, RZ ;  /* 0x0000001f0a057819 */ /* 0x000fe200000006ff */
[----:B------:R2:W-:Y:S01]  /*3570*/  @!P2 SYNCS.ARRIVE.TRANS64.RED RZ, [R3+URZ], R4 ;  /* 0x0000000403ffa9a7 */ /* 0x0005e200080004ff */
[----:B------:R-:W-:Y:S01]  /*3580*/  UIADD3 UR4, UPT, UPT, UR5, 0x1, URZ ;  /* 0x0000000105047890 */ /* 0x000fe2000fffe0ff */
[----:B------:R-:W-:-:S03]  /*3590*/  VIADD R8, R8, 0x1 ;  /* 0x0000000108087836 */ /* 0x000fc60000000000 */
[----:B------:R-:W-:Y:S02]  /*35a0*/  UISETP.NE.AND UP0, UPT, UR4, 0x2, UPT ;  /* 0x000000020400788c */ /* 0x000fe4000bf05270 */
[----:B------:R-:W-:Y:S06]  /*35b0*/  UGETNEXTWORKID.BROADCAST [UR8], [UR9] ;  /* 0x00000000080073ca */ /* 0x000fec0008000100 */
[----:B------:R-:W-:Y:S01]  /*35c0*/  USEL UR7, URZ, 0x1, UP0 ;  /* 0x00000001ff077887 */ /* 0x000fe20008000000 */
[----:B------:R-:W-:Y:S01]  /*35d0*/  ISETP.NE.AND P0, PT, R8, 0x2, PT ;  /* 0x000000020800780c */ /* 0x000fe20003f05270 */
[----:B------:R-:W-:Y:S01]  /*35e0*/  USEL UR5, UR4, URZ, UP0 ;  /* 0x000000ff04057287 */ /* 0x000fe20008000000 */
[----:B------:R-:W3:Y:S03]  /*35f0*/  SYNCS.PHASECHK.TRANS64.TRYWAIT P1, [R2+URZ+0x140], R5 ;  /* 0x00014005020075a7 */ /* 0x000ee600080211ff */
[----:B------:R-:W-:Y:S01]  /*3600*/  LOP3.LUT R12, R12, UR7, RZ, 0x3c, !PT ;  /* 0x000000070c0c7c12 */ /* 0x000fe2000f8e3cff */
[----:B--23--:R-:W-:Y:S07]  /*3610*/  @!P1 BRA `(.L_x_64) ;  /* 0x0000005000f49947 */ /* 0x00cfee0003800000 */
.L_x_165:
[C---:B------:R-:W-:Y:S01]  /*3620*/  LEA R4, R11.reuse, UR6, 0x4 ;  /* 0x000000060b047c11 */ /* 0x040fe2000f8e20ff */
[----:B--2---:R-:W-:Y:S01]  /*3630*/  VIADD R2, R2, 0x150 ;  /* 0x0000015002027836 */ /* 0x004fe20000000000 */
[----:B------:R-:W-:Y:S01]  /*3640*/  SEL R8, R8, RZ, P0 ;  /* 0x000000ff08087207 */ /* 0x000fe20000000000 */
[----:B------:R-:W-:-:S03]  /*3650*/  VIADD R11, R11, 0x1 ;  /* 0x000000010b0b7836 */ /* 0x000fc60000000000 */
[----:B------:R-:W2:Y:S01]  /*3660*/  LDS.128 R4, [R4+0x1d0] ;  /* 0x0001d00004047984 */ /* 0x000ea20000000c00 */
[----:B------:R-:W-:Y:S02]  /*3670*/  PRMT R2, RZ, 0x654, R2 ;  /* 0x00000654ff027816 */ /* 0x000fe40000000002 */
[C---:B------:R-:W-:Y:S01]  /*3680*/  ISETP.NE.AND P1, PT, R11.reuse, 0x2, PT ;  /* 0x000000020b00780c */ /* 0x040fe20003f25270 */
[----:B------:R-:W-:Y:S01]  /*3690*/  @!PT LDS RZ, [RZ] ;  /* 0x00000000fffff984 */ /* 0x000fe20000000800 */
[----:B------:R-:W-:Y:S01]  /*36a0*/  @!PT LDS RZ, [RZ] ;  /* 0x00000000fffff984 */ /* 0x000fe20000000800 */
[----:B------:R-:W-:Y:S01]  /*36b0*/  @!PT LDS RZ, [RZ] ;  /* 0x00000000fffff984 */ /* 0x000fe20000000800 */
[----:B------:R-:W-:Y:S01]  /*36c0*/  @!PT LDS RZ, [RZ] ;  /* 0x00000000fffff984 */ /* 0x000fe20000000800 */
[----:B------:R3:W-:Y:S06]  /*36d0*/  MEMBAR.ALL.CTA ;  /* 0x0000000000007992 */ /* 0x0007ec0000008000 */
[----:B---3--:R-:W3:Y:S01]  /*36e0*/  FENCE.VIEW.ASYNC.S ;  /* 0x00000000000073c6 */ /* 0x008ee20000000000 */
[----:B------:R-:W-:Y:S01]  /*36f0*/  SEL R11, R11, RZ, P1 ;  /* 0x000000ff0b0b7207 */ /* 0x000fe20000800000 */
[----:B---3--:R3:W-:Y:S01]  /*3700*/  SYNCS.ARRIVE.TRANS64.RED.A1T0 RZ, [R2+URZ], RZ ;  /* 0x000000ff02ff79a7 */ /* 0x0087e200081004ff */
[----:B--2---:R-:W-:-:S02]  /*3710*/  LOP3.LUT P3, RZ, R6, 0x1, RZ, 0xc0, !PT ;  /* 0x0000000106ff7812 */ /* 0x004fc4000786c0ff */
[----:B------:R-:W-:-:S04]  /*3720*/  SEL R5, RZ, 0x1, P1 ;  /* 0x00000001ff057807 */ /* 0x000fc80000800000 */
[----:B------:R-:W-:Y:S02]  /*3730*/  LOP3.LUT R10, R10, R5, RZ, 0x3c, !PT ;  /* 0x000000050a0a7212 */ /* 0x000fe400078e3cff */
[----:B---3--:R-:W-:-:S04]  /*3740*/  SEL R2, RZ, 0x1, P0 ;  /* 0x00000001ff027807 */ /* 0x008fc80000000000 */
[----:B------:R-:W-:Y:S01]  /*3750*/  LOP3.LUT R9, R9, R2, RZ, 0x3c, !PT ;  /* 0x0000000209097212 */ /* 0x000fe200078e3cff */
[----:B------:R-:W-:Y:S06]  /*3760*/  @P3 BRA `(.L_x_65) ;  /* 0xfffffffc002c3947 */ /* 0x000fec000383ffff */
[----:B------:R-:W-:Y:S01]  /*3770*/  ULEA UR4, UR5, UR6, 0x3 ;  /* 0x0000000605047291 */ /* 0x000fe2000f8e18ff */
[----:B------:R-:W-:-:S08]  /*3780*/  SHF.L.U32 R3, R12, 0x1f, RZ ;  /* 0x0000001f0c037819 */ /* 0x000fd000000006ff */
[----:B------:R-:W2:Y:S02]  /*3790*/  SYNCS.PHASECHK.TRANS64 P0, [UR4+0x150], R3 ;  /* 0x00015003ff0075a7 */ /* 0x000ea40008001004 */
[----:B--2---:R-:W-:Y:S05]  /*37a0*/  @P0 BRA `(.L_x_66) ;  /* 0x0000000000080947 */ /* 0x004fea0003800000 */
[----:B------:R-:W2:Y:S02]  /*37b0*/  SYNCS.PHASECHK.TRANS64.TRYWAIT P0, [UR4+0x150], R3 ;  /* 0x00015003ff0075a7 */ /* 0x000ea40008001104 */
[----:B--2---:R-:W-:Y:S05]  /*37c0*/  @!P0 BRA `(.L_x_67) ;  /* 0x00000050009c8947 */ /* 0x004fea0003800000 */
.L_x_66:
[----:B------:R-:W-:-:S04]  /*37d0*/  UIADD3 UR7, UPT, UPT, UR5, 0x1, URZ ;  /* 0x0000000105077890 */ /* 0x000fc8000fffe0ff */
[----:B------:R-:W-:-:S04]  /*37e0*/  UISETP.NE.AND UP0, UPT, UR7, 0x2, UPT ;  /* 0x000000020700788c */ /* 0x000fc8000bf05270 */
[----:B------:R-:W-:Y:S02]  /*37f0*/  USEL UR8, URZ, 0x1, UP0 ;  /* 0x00000001ff087887 */ /* 0x000fe40008000000 */
[----:B------:R-:W-:-:S04]  /*3800*/  USEL UR7, UR7, URZ, UP0 ;  /* 0x000000ff07077287 */ /* 0x000fc80008000000 */
[----:B------:R-:W-:Y:S01]  /*3810*/  ULEA UR7, UR7, UR6, 0x3 ;  /* 0x0000000607077291 */ /* 0x000fe2000f8e18ff */
[----:B--2---:R-:W-:-:S04]  /*3820*/  LOP3.LUT R3, R12, UR8, RZ, 0x3c, !PT ;  /* 0x000000080c037c12 */ /* 0x004fc8000f8e3cff */
[----:B------:R-:W-:-:S04]  /*3830*/  SHF.L.U32 R0, R3, 0x1f, RZ ;  /* 0x0000001f03007819 */ /* 0x000fc800000006ff */
[----:B------:R-:W2:Y:S02]  /*3840*/  SYNCS.PHASECHK.TRANS64 P0, [UR7+0x150], R0 ;  /* 0x00015000ff0075a7 */ /* 0x000ea40008001007 */
[----:B-12---:R-:W-:Y:S05]  /*3850*/  @P0 EXIT ;  /* 0x000000000000094d */ /* 0x006fea0003800000 */
[----:B------:R-:W-:Y:S02]  /*3860*/  SHF.L.U32 R3, R3, 0x1f, RZ ;  /* 0x0000001f03037819 */ /* 0x000fe400000006ff */
[----:B------:R-:W-:-:S07]  /*3870*/  MOV R0, UR7 ;  /* 0x0000000700007c02 */ /* 0x000fce0008000f00 */
.L_x_68:
[----:B-1----:R1:W2:Y:S02]  /*3880*/  SYNCS.PHASECHK.TRANS64.TRYWAIT P0, [R0+URZ+0x150], R3 ;  /* 0x00015003000075a7 */ /* 0x0022a400080011ff */
[----:B--2---:R-:W-:Y:S05]  /*3890*/  @!P0 NANOSLEEP.SYNCS 0x989680 ;  /* 0x009896800000895d */ /* 0x004fea0003900000 */
[----:B------:R-:W2:Y:S02]  /*38a0*/  @!P0 SYNCS.PHASECHK.TRANS64 P0, [R0+URZ+0x150], R3 ;  /* 0x00015003000085a7 */ /* 0x000ea400080010ff */
[----:B--2---:R-:W-:Y:S05]  /*38b0*/  @P0 EXIT ;  /* 0x000000000000094d */ /* 0x004fea0003800000 */
[----:B------:R-:W-:Y:S05]  /*38c0*/  BRA `(.L_x_68) ;  /* 0xfffffffc00ec7947 */ /* 0x000fea000383ffff */
.L_x_61:
[----:B------:R-:W-:Y:S05]  /*38d0*/  BRA.U UP4, `(.L_x_69) ;  /* 0x0000000d04a07547 */ /* 0x000fea000b800000 */
[----:B------:R-:W2:Y:S01]  /*38e0*/  S2UR UR7, SR_CgaCtaId ;  /* 0x00000000000779c3 */ /* 0x000ea20000008800 */
[----:B------:R-:W-:Y:S01]  /*38f0*/  UMOV UR4, 0x40 ;  /* 0x0000004000047882 */ /* 0x000fe20000000000 */
[----:B------:R-:W-:Y:S01]  /*3900*/  NOP ;  /* 0x0000000000007918 */ /* 0x000fe20000000000 */
[----:B------:R-:W-:Y:S01]  /*3910*/  UMOV UR6, 0x400 ;  /* 0x0000040000067882 */ /* 0x000fe20000000000 */
[----:B--2---:R-:W-:Y:S02]  /*3920*/  ULEA UR5, UR7, UR4, 0x18 ;  /* 0x0000000407057291 */ /* 0x004fe4000f8ec0ff */
[----:B------:R-:W-:-:S07]  /*3930*/  ULEA UR6, UR7, UR6, 0x18 ;  /* 0x0000000607067291 */ /* 0x000fce000f8ec0ff */
[----:B------:R-:W2:Y:S02]  /*3940*/  LDS.U8 R0, [UR5+0x1c] ;  /* 0x00001c05ff007984 */ /* 0x000ea40008000000 */
[----:B--2---:R-:W-:-:S13]  /*3950*/  ISETP.NE.AND P0, PT, R0, RZ, PT ;  /* 0x000000ff0000720c */ /* 0x004fda0003f05270 */
[----:B------:R-:W-:Y:S05]  /*3960*/  @P0 BRA `(.L_x_70) ;  /* 0x0000000000580947 */ /* 0x000fea0003800000 */
[----:B------:R-:W-:-:S13]  /*3970*/  ELECT P0, URZ, PT ;  /* 0x0000000000ff782f */ /* 0x000fda0003800000 */
[----:B------:R-:W-:Y:S05]  /*3980*/  @!P0 BRA `(.L_x_71) ;  /* 0x0000000000608947 */ /* 0x000fea0003800000 */
[----:B------:R-:W-:Y:S01]  /*3990*/  UMOV UR4, 0x10 ;  /* 0x0000001000047882 */ /* 0x000fe20000000000 */
[----:B------:R-:W-:Y:S01]  /*39a0*/  HFMA2 R0, -RZ, RZ, 0, 5.9604644775390625e-08 ;  /* 0x00000001ff007431 */ /* 0x000fe200000001ff */
[----:B------:R-:W-:-:S03]  /*39b0*/  MOV R3, 0xffff ;  /* 0x0000ffff00037802 */ /* 0x000fc60000000f00 */
[----:B------:R-:W-:Y:S04]  /*39c0*/  DEPBAR.LE SB2, 0x36 ;  /* 0x0000ad800000791a */ /* 0x000fe80000000000 */
[----:B------:R-:W2:Y:S02]  /*39d0*/  UTCATOMSWS.FIND_AND_SET.ALIGN UP0, UR4, UR4 ;  /* 0x00000004000475e3 */ /* 0x000ea40008000800 */
[----:B--2---:R-:W-:Y:S01]  /*39e0*/  MOV R4, UR4 ;  /* 0x0000000400047c02 */ /* 0x004fe20008000f00 */
[----:B------:R-:W-:Y:S06]  /*39f0*/  BRA.U UP0, `(.L_x_72) ;  /* 0x0000000100187547 */ /* 0x000fec000b800000 */
.L_x_73:
[----:B------:R-:W-:Y:S05]  /*3a00*/  NANOSLEEP 0x64 ;  /* 0x000000640000795d */ /* 0x000fea0003800000 */
[----:B------:R-:W-:-:S05]  /*3a10*/  UMOV UR4, 0x10 ;  /* 0x0000001000047882 */ /* 0x000fca0000000000 */
[----:B------:R-:W-:Y:S04]  /*3a20*/  DEPBAR.LE SB2, 0x36 ;  /* 0x0000ad800000791a */ /* 0x000fe80000000000 */
[----:B------:R-:W2:Y:S02]  /*3a30*/  UTCATOMSWS.FIND_AND_SET.ALIGN UP0, UR4, UR4 ;  /* 0x00000004000475e3 */ /* 0x000ea40008000800 */
[----:B--2---:R-:W-:Y:S01]  /*3a40*/  MOV R4, UR4 ;  /* 0x0000000400047c02 */ /* 0x004fe20008000f00 */
[----:B------:R-:W-:Y:S05]  /*3a50*/  BRA.U !UP0, `(.L_x_73) ;  /* 0xfffffffd08e87547 */ /* 0x000fea000b83ffff */
.L_x_72:
[-C--:B------:R-:W-:Y:S02]  /*3a60*/  SHF.L.U32 R3, R3, R4.reuse, RZ ;  /* 0x0000000403037219 */ /* 0x080fe400000006ff */
[----:B------:R-:W-:Y:S01]  /*3a70*/  SHF.L.U32 R0, R0, R4, RZ ;  /* 0x0000000400007219 */ /* 0x000fe200000006ff */
[----:B------:R-:W-:Y:S02]  /*3a80*/  IMAD.SHL.U32 R4, R4, 0x20, RZ ;  /* 0x0000002004047824 */ /* 0x000fe400078e00ff */
[----:B------:R2:W-:Y:S04]  /*3a90*/  ATOMS.OR RZ, [UR5+0x14], R3 ;  /* 0x00001403ffff798c */ /* 0x0005e8000b000005 */
[----:B------:R2:W-:Y:S04]  /*3aa0*/  ATOMS.OR RZ, [UR5+0x18], R0 ;  /* 0x00001800ffff798c */ /* 0x0005e8000b000005 */
[----:B------:R2:W-:Y:S01]  /*3ab0*/  STS [UR6+0x1f0], R4 ;  /* 0x0001f004ff007988 */ /* 0x0005e20008000806 */
[----:B------:R-:W-:Y:S05]  /*3ac0*/  BRA `(.L_x_71) ;  /* 0x0000000000107947 */ /* 0x000fea0003800000 */
.L_x_70:
[----:B------:R-:W-:Y:S02]  /*3ad0*/  MOV R0, 0xffffffff ;  /* 0xffffffff00007802 */ /* 0x000fe40000000f00 */
[----:B------:R-:W-:-:S03]  /*3ae0*/  MOV R4, 0x3b10 ;  /* 0x00003b1000047802 */ /* 0x000fc60000000f00 */
[----:B------:R2:W-:Y:S04]  /*3af0*/  STS [UR6+0x1f0], R0 ;  /* 0x0001f000ff007988 */ /* 0x0005e80008000806 */
[----:B-12--5:R-:W-:Y:S05]  /*3b00*/  CALL.REL.NOINC `($__internal_1_$__cuda_sm10x_tcgen05_guardrail_trap_phase_invalid_during_alloc) ;  /* 0x0000005400587944 */ /* 0x026fea0003c00000 */
.L_x_71:
[----:B------:R-:W-:Y:S05]  /*3b10*/  WARPSYNC.ALL ;  /* 0x0000000000007948 */ /* 0x000fea0003800000 */
[----:B------:R-:W3:Y:S01]  /*3b20*/  S2UR UR4, SR_CgaCtaId ;  /* 0x00000000000479c3 */ /* 0x000ee20000008800 */
[----:B------:R-:W-:Y:S01]  /*3b30*/  UMOV UR17, 0x400 ;  /* 0x0000040000117882 */ /* 0x000fe20000000000 */
[----:B------:R-:W-:-:S06]  /*3b40*/  NOP ;  /* 0x0000000000007918 */ /* 0x000fcc0000000000 */
[----:B------:R-:W-:Y:S06]  /*3b50*/  BAR.ARV 0x6, 0xa0 ;  /* 0x0182800000007b1d */ /* 0x000fec0000002000 */
[----:B------:R-:W4:Y:S01]  /*3b60*/  LDCU UR5, c[0x0][0x38c] ;  /* 0x00007180ff0577ac */ /* 0x000f220008000800 */
[----:B------:R-:W-:Y:S01]  /*3b70*/  LOP3.LUT R2, R2, 0xffff, RZ, 0xc0, !PT ;  /* 0x0000ffff02027812 */ /* 0x000fe200078ec0ff */
[----:B------:R-:W-:Y:S01]  /*3b80*/  IMAD.MOV.U32 R11, RZ, RZ, 0x1 ;  /* 0x00000001ff0b7424 */ /* 0x000fe200078e00ff */
[----:B------:R-:W-:Y:S01]  /*3b90*/  CS2R R8, SRZ ;  /* 0x0000000000087805 */ /* 0x000fe2000001ff00 */
[----:B------:R-:W1:Y:S01]  /*3ba0*/  LDCU UR8, c[0x0][0x38c] ;  /* 0x00007180ff0877ac */ /* 0x000e620008000800 */
[----:B------:R-:W-:Y:S01]  /*3bb0*/  R2UR UR19, R2 ;  /* 0x00000000021372ca */ /* 0x000fe200000e0000 */
[----:B------:R-:W-:Y:S01]  /*3bc0*/  IMAD.MOV.U32 R10, RZ, RZ, RZ ;  /* 0x000000ffff0a7224 */ /* 0x000fe200078e00ff */
[----:B------:R-:W-:Y:S01]  /*3bd0*/  UMOV UR22, URZ ;  /* 0x000000ff00167c82 */ /* 0x000fe20008000000 */
[----:B------:R-:W-:Y:S01]  /*3be0*/  UMOV UR14, URZ ;  /* 0x000000ff000e7c82 */ /* 0x000fe20008000000 */
[----:B---3--:R-:W-:Y:S01]  /*3bf0*/  ULEA UR17, UR4, UR17, 0x18 ;  /* 0x0000001104117291 */ /* 0x008fe2000f8ec0ff */
[----:B------:R-:W-:Y:S01]  /*3c00*/  UMOV UR26, 0x0 ;  /* 0x00000000001a7882 */ /* 0x000fe20000000000 */
[----:B------:R-:W-:-:S02]  /*3c10*/  UMOV UR27, 0x4200490 ;  /* 0x04200490001b7882 */ /* 0x000fc40000000000 */
[----:B------:R-:W-:Y:S02]  /*3c20*/  UIADD3 UR6, UPT, UPT, UR17, 0x4400, URZ ;  /* 0x0000440011067890 */ /* 0x000fe4000fffe0ff */
[----:B------:R-:W-:Y:S02]  /*3c30*/  UIADD3 UR7, UPT, UPT, UR17, 0x15400, URZ ;  /* 0x0001540011077890 */ /* 0x000fe4000fffe0ff */
[----:B----4-:R-:W-:Y:S01]  /*3c40*/  UIADD3 UR5, UPT, UPT, UR5, 0x3f, URZ ;  /* 0x0000003f05057890 */ /* 0x010fe2000fffe0ff */
[----:B--2---:R-:W2:Y:S01]  /*3c50*/  LDS R0, [UR17+0x1f0] ;  /* 0x0001f011ff007984 */ /* 0x004ea20008000800 */
[----:B------:R-:W-:Y:S02]  /*3c60*/  USHF.R.U32.HI UR6, URZ, 0x4, UR6 ;  /* 0x00000004ff067899 */ /* 0x000fe40008011606 */
[----:B------:R-:W-:Y:S02]  /*3c70*/  USHF.R.S32.HI UR4, URZ, 0x1f, UR5 ;  /* 0x0000001fff047899 */ /* 0x000fe40008011405 */
[----:B------:R-:W-:-:S02]  /*3c80*/  ULOP3.LUT UR6, UR6, 0x3fff, URZ, 0xc0, !UPT ;  /* 0x00003fff06067892 */ /* 0x000fc4000f8ec0ff */
[----:B------:R-:W-:Y:S02]  /*3c90*/  ULEA.HI UR4, UR4, UR5, URZ, 0x6 ;  /* 0x0000000504047291 */ /* 0x000fe4000f8f30ff */
[----:B------:R-:W-:Y:S02]  /*3ca0*/  USHF.R.U32.HI UR5, URZ, 0x4, UR7 ;  /* 0x00000004ff057899 */ /* 0x000fe40008011607 */
[----:B------:R-:W-:Y:S02]  /*3cb0*/  USHF.R.S32.HI UR28, URZ, 0x6, UR4 ;  /* 0x00000006ff1c7899 */ /* 0x000fe40008011404 */
[----:B------:R-:W-:Y:S02]  /*3cc0*/  ULOP3.LUT UR5, UR5, 0x3fff, URZ, 0xc0, !UPT ;  /* 0x00003fff05057892 */ /* 0x000fe4000f8ec0ff */
[----:B------:R-:W-:Y:S02]  /*3cd0*/  UISETP.LT.AND UP0, UPT, UR28, 0x1, UPT ;  /* 0x000000011c00788c */ /* 0x000fe4000bf01270 */
[----:B------:R-:W-:-:S02]  /*3ce0*/  ULOP3.LUT UR20, UR6, 0x10000, URZ, 0xfc, !UPT ;  /* 0x0001000006147892 */ /* 0x000fc4000f8efcff */
[----:B------:R-:W-:Y:S02]  /*3cf0*/  USEL UR29, UR28, 0x1, !UP0 ;  /* 0x000000011c1d7887 */ /* 0x000fe4000c000000 */
[----:B------:R-:W-:Y:S02]  /*3d00*/  ULOP3.LUT UR21, UR5, 0x10000, URZ, 0xfc, !UPT ;  /* 0x0001000005157892 */ /* 0x000fe4000f8efcff */
[----:B------:R-:W-:Y:S02]  /*3d10*/  UIADD3 UR29, UPT, UPT, -UR29, URZ, URZ ;  /* 0x000000ff1d1d7290 */ /* 0x000fe4000fffe1ff */
[----:B-1----:R-:W-:Y:S01]  /*3d20*/  UISETP.GE.AND UP4, UPT, UR8, 0x1, UPT ;  /* 0x000000010800788c */ /* 0x002fe2000bf86270 */
[----:B------:R-:W-:Y:S01]  /*3d30*/  UMOV UR24, 0x0 ;  /* 0x0000000000187882 */ /* 0x000fe20000000000 */
[----:B------:R-:W-:Y:S01]  /*3d40*/  UMOV UR25, 0x4200490 ;  /* 0x0420049000197882 */ /* 0x000fe20000000000 */
[----:B--2---:R-:W-:-:S15]  /*3d50*/  R2UR UR30, R0 ;  /* 0x00000000001e72ca */ /* 0x004fde00000e0000 */
.L_x_80:
[----:B------:R-:W-:Y:S02]  /*3d60*/  LEA R0, R10, UR17, 0x3 ;  /* 0x000000110a007c11 */ /* 0x000fe4000f8e18ff */
[----:B------:R-:W-:Y:S02]  /*3d70*/  SHF.L.U32 R5, R9, 0x1f, RZ ;  /* 0x0000001f09057819 */ /* 0x000fe400000006ff */
[----:B------:R-:W-:Y:S01]  /*3d80*/  PLOP3.LUT P0, PT, PT, PT, UP4, 0x80, 0x8 ;  /* 0x000000000008781c */ /* 0x000fe20003f0f048 */
[----:B------:R-:W-:Y:S01]  /*3d90*/  VIADD R3, R0, 0x150 ;  /* 0x0000015000037836 */ /* 0x000fe20000000000 */
[----:B-1----:R-:W1:Y:S02]  /*3da0*/  SYNCS.PHASECHK.TRANS64.TRYWAIT P1, [R0+URZ+0x140], R5 ;  /* 0x00014005000075a7 */ /* 0x002e6400080211ff */
[----:B-1-3--:R-:W-:Y:S09]  /*3db0*/  @!P1 BRA `(.L_x_74) ;  /* 0x0000004c00389947 */ /* 0x00aff20003800000 */
.L_x_167:
[----:B------:R-:W-:Y:S01]  /*3dc0*/  LEA R4, R10, UR17, 0x4 ;  /* 0x000000110a047c11 */ /* 0x000fe2000f8e20ff */
[----:B------:R-:W-:Y:S01]  /*3dd0*/  @UP4 ULEA UR4, UR14, UR17, 0x3 ;  /* 0x000000110e044291 */ /* 0x000fe2000f8e18ff */
[----:B------:R-:W-:Y:S01]  /*3de0*/  PLOP3.LUT P2, PT, PT, PT, PT, 0x80, 0x8 ;  /* 0x000000000008781c */ /* 0x000fe20003f4f070 */
[----:B------:R-:W-:Y:S01]  /*3df0*/  ULEA UR23, UR22, UR17, 0x3 ;  /* 0x0000001116177291 */ /* 0x000fe2000f8e18ff */
[----:B------:R-:W-:Y:S02]  /*3e00*/  PRMT R3, RZ, 0x654, R3 ;  /* 0x00000654ff037816 */ /* 0x000fe40000000003 */
[----:B-1----:R-:W1:Y:S01]  /*3e10*/  LDS.128 R4, [R4+0x1d0] ;  /* 0x0001d00004047984 */ /* 0x002e620000000c00 */
[----:B------:R-:W-:Y:S02]  /*3e20*/  @P0 SHF.L.U32 R2, R8, 0x1f, RZ ;  /* 0x0000001f08020819 */ /* 0x000fe400000006ff */
[----:B------:R-:W-:Y:S01]  /*3e30*/  SHF.L.U32 R0, R11, 0x1f, RZ ;  /* 0x0000001f0b007819 */ /* 0x000fe200000006ff */
[----:B------:R-:W-:Y:S01]  /*3e40*/  @!PT LDS RZ, [RZ] ;  /* 0x00000000fffff984 */ /* 0x000fe20000000800 */
[----:B------:R-:W-:Y:S01]  /*3e50*/  @!PT LDS RZ, [RZ] ;  /* 0x00000000fffff984 */ /* 0x000fe20000000800 */
[----:B------:R-:W-:Y:S01]  /*3e60*/  @!PT LDS RZ, [RZ] ;  /* 0x00000000fffff984 */ /* 0x000fe20000000800 */
[----:B------:R-:W-:Y:S01]  /*3e70*/  @!PT LDS RZ, [RZ] ;  /* 0x00000000fffff984 */ /* 0x000fe20000000800 */
[----:B------:R2:W-:Y:S06]  /*3e80*/  MEMBAR.ALL.CTA ;  /* 0x0000000000007992 */ /* 0x0005ec0000008000 */
[----:B--2---:R-:W2:Y:S02]  /*3e90*/  FENCE.VIEW.ASYNC.S ;  /* 0x00000000000073c6 */ /* 0x004ea40000000000 */
[----:B--2---:R2:W-:Y:S01]  /*3ea0*/  SYNCS.ARRIVE.TRANS64.RED.A1T0 RZ, [R3+URZ], RZ ;  /* 0x000000ff03ff79a7 */ /* 0x0045e200081004ff */
[----:B------:R2:W3:Y:S01]  /*3eb0*/  @P0 SYNCS.PHASECHK.TRANS64.TRYWAIT P2, [UR4], R2 ;  /* 0x00000002ff0005a7 */ /* 0x0004e20008041104 */
[----:B------:R-:W-:Y:S01]  /*3ec0*/  ULEA.HI UR4, UR22, UR22, URZ, 0x1 ;  /* 0x0000001616047291 */ /* 0x000fe2000f8f08ff */
[----:B-1----:R-:W-:-:S03]  /*3ed0*/  LOP3.LUT P1, RZ, R6, 0x1, RZ, 0xc0, !PT ;  /* 0x0000000106ff7812 */ /* 0x002fc6000782c0ff */
[----:B------:R-:W-:Y:S02]  /*3ee0*/  USHF.L.U32 UR18, UR4, 0x6, URZ ;  /* 0x0000000604127899 */ /* 0x000fe400080006ff */
[----:B------:R-:W-:Y:S02]  /*3ef0*/  ULOP3.LUT UR4, UR4, 0xffe, URZ, 0xc0, !UPT ;  /* 0x00000ffe04047892 */ /* 0x000fe4000f8ec0ff */
[----:B------:R-:W-:Y:S02]  /*3f00*/  ULOP3.LUT UR18, UR18, 0xffffff80, URZ, 0xc0, !UPT ;  /* 0xffffff8012127892 */ /* 0x000fe4000f8ec0ff */
[----:B------:R-:W-:Y:S02]  /*3f10*/  UIADD3 UR4, UPT, UPT, -UR4, UR22, URZ ;  /* 0x0000001604047290 */ /* 0x000fe4000fffe1ff */
[----:B------:R-:W-:Y:S01]  /*3f20*/  UIADD3 UR18, UPT, UPT, UR30, UR18, URZ ;  /* 0x000000121e127290 */ /* 0x000fe2000fffe0ff */
[----:B------:R-:W1:Y:S03]  /*3f30*/  SYNCS.PHASECHK.TRANS64.TRYWAIT P0, [UR23+0x180], R0 ;  /* 0x00018000ff0075a7 */ /* 0x000e660008001117 */
[----:B------:R-:W-:Y:S01]  /*3f40*/  ULEA UR18, UR4, UR18, 0x14 ;  /* 0x0000001204127291 */ /* 0x000fe2000f8ea0ff */
[----:B-123--:R-:W-:Y:S11]  /*3f50*/  @!P0 BRA `(.L_x_75) ;  /* 0x0000004800e48947 */ /* 0x00eff60003800000 */
.L_x_169:
[----:B------:R-:W-:Y:S01]  /*3f60*/  IADD3 R10, PT, PT, R10, 0x1, RZ ;  /* 0x000000010a0a7810 */ /* 0x000fe20007ffe0ff */
[----:B------:R-:W-:Y:S06]  /*3f70*/  BRA.U !UP4, `(.L_x_76) ;  /* 0x000000010c987547 */ /* 0x000fec000b800000 */
[----:B------:R-:W-:Y:S01]  /*3f80*/  UPLOP3.LUT UP2, UPT, UPT, UPT, UPT, 0x40, 0x4 ;  /* 0x000000000004789c */ /* 0x000fe20003f4e870 */
[----:B------:R-:W-:Y:S01]  /*3f90*/  UMOV UR16, UR29 ;  /* 0x0000001d00107c82 */ /* 0x000fe20008000000 */
[----:B------:R-:W-:Y:S01]  /*3fa0*/  UMOV UR15, UR28 ;  /* 0x0000001c000f7c82 */ /* 0x000fe20008000000 */
[----:B------:R-:W-:-:S08]  /*3fb0*/  UMOV UR6, UR14 ;  /* 0x0000000e00067c82 */ /* 0x000fd00008000000 */
.L_x_79:
[----:B------:R-:W-:Y:S02]  /*3fc0*/  UIADD3 UR16, UPT, UPT, UR16, 0x1, URZ ;  /* 0x0000000110107890 */ /* 0x000fe4000fffe0ff */
[----:B--2---:R-:W-:Y:S02]  /*3fd0*/  ULEA UR5, UR6, UR17, 0x3 ;  /* 0x0000001106057291 */ /* 0x004fe4000f8e18ff */
[----:B------:R-:W-:Y:S01]  /*3fe0*/  UISETP.NE.AND UP3, UPT, UR16, URZ, UPT ;  /* 0x000000ff1000728c */ /* 0x000fe2000bf65270 */
[----:B---3--:R-:W-:Y:S10]  /*3ff0*/  @P2 BRA `(.L_x_77) ;  /* 0x00000000000c2947 */ /* 0x008ff40003800000 */
[----:B-1----:R-:W-:Y:S04]  /*4000*/  SHF.L.U32 R3, R8, 0x1f, RZ ;  /* 0x0000001f08037819 */ /* 0x002fe800000006ff */
[----:B------:R-:W1:Y:S02]  /*4010*/  SYNCS.PHASECHK.TRANS64.TRYWAIT P0, [UR5], R3 ;  /* 0x00000003ff0075a7 */ /* 0x000e640008001105 */
[----:B-1----:R-:W-:Y:S05]  /*4020*/  @!P0 BRA `(.L_x_78) ;  /* 0x0000004800c88947 */ /* 0x002fea0003800000 */
.L_x_77:
[----:B------:R-:W-:Y:S01]  /*4030*/  UISETP.NE.AND UP0, UPT, UR15, 0x1, UPT ;  /* 0x000000010f00788c */ /* 0x000fe2000bf05270 */
[----:B------:R-:W-:Y:S01]  /*4040*/  PLOP3.LUT P2, PT, PT, PT, PT, 0x80, 0x8 ;  /* 0x000000000008781c */ /* 0x000fe20003f4f070 */
[----:B------:R-:W-:Y:S02]  /*4050*/  UIADD3 UR4, UPT, UPT, UR6, 0x1, URZ ;  /* 0x0000000106047890 */ /* 0x000fe4000fffe0ff */
[----:B------:R-:W-:Y:S02]  /*4060*/  ULEA UR12, UR6, UR21, 0x9 ;  /* 0x00000015060c7291 */ /* 0x000fe4000f8e48ff */
[----:B------:R-:W-:Y:S01]  /*4070*/  UISETP.NE.AND UP1, UPT, UR4, 0x11, UPT ;  /* 0x000000110400788c */ /* 0x000fe2000bf25270 */
[----:B------:R-:W-:Y:S01]  /*4080*/  PLOP3.LUT P0, PT, PT, PT, UP0, 0x80, 0x8 ;  /* 0x000000000008781c */ /* 0x000fe20003f0f008 */
[----:B------:R-:W-:Y:S02]  /*4090*/  UIADD3 UR10, UPT, UPT, UR12, 0x2, URZ ;  /* 0x000000020c0a7890 */ /* 0x000fe4000fffe0ff */
[----:B------:R-:W-:Y:S02]  /*40a0*/  USEL UR7, URZ, 0x1, UP1 ;  /* 0x00000001ff077887 */ /* 0x000fe40008800000 */
[----:B------:R-:W-:Y:S02]  /*40b0*/  USEL UR14, UR4, URZ, UP1 ;  /* 0x000000ff040e7287 */ /* 0x000fe40008800000 */
[----:B------:R-:W-:Y:S02]  /*40c0*/  UIADD3 UR15, UPT, UPT, UR15, -0x1, URZ ;  /* 0xffffffff0f0f7890 */ /* 0x000fe4000fffe0ff */
[----:B------:R-:W-:Y:S01]  /*40d0*/  @UP0 ULEA UR4, UR14, UR17, 0x3 ;  /* 0x000000110e040291 */ /* 0x000fe2000f8e18ff */
[----:B------:R-:W-:Y:S01]  /*40e0*/  LOP3.LUT R8, R8, UR7, RZ, 0x3c, !PT ;  /* 0x0000000708087c12 */ /* 0x000fe2000f8e3cff */
[----:B------:R-:W-:Y:S01]  /*40f0*/  UIADD3 UR7, UPT, UPT, UR5, 0x88, URZ ;  /* 0x0000008805077890 */ /* 0x000fe2000fffe0ff */
[----:B------:R-:W-:Y:S02]  /*4100*/  UMOV UR13, 0x80004020 ;  /* 0x80004020000d7882 */ /* 0x000fe40000000000 */
[----:B-1----:R-:W-:Y:S01]  /*4110*/  @P0 SHF.L.U32 R0, R8, 0x1f, RZ ;  /* 0x0000001f08000819 */ /* 0x002fe200000006ff */
[----:B------:R-:W-:Y:S01]  /*4120*/  UMOV UR5, 0x80004020 ;  /* 0x8000402000057882 */ /* 0x000fe20000000000 */
[----:B------:R-:W-:Y:S01]  /*4130*/  UMOV UR11, 0x80004020 ;  /* 0x80004020000b7882 */ /* 0x000fe20000000000 */
[----:B------:R-:W-:Y:S01]  /*4140*/  UMOV UR9, 0x80004020 ;  /* 0x8000402000097882 */ /* 0x000fe20000000000 */
[----:B------:R2:W3:Y:S01]  /*4150*/  @P0 SYNCS.PHASECHK.TRANS64.TRYWAIT P2, [UR4], R0 ;  /* 0x00000000ff0005a7 */ /* 0x0004e20008041104 */
[----:B------:R-:W-:Y:S03]  /*4160*/  ULEA UR4, UR6, UR20, 0x8 ;  /* 0x0000001406047291 */ /* 0x000fe6000f8e40ff */
[----:B------:R-:W-:Y:S01]  /*4170*/  UMOV UR6, UR14 ;  /* 0x0000000e00067c82 */ /* 0x000fe20008000000 */
[----:B------:R-:W-:Y:S05]  /*4180*/  UIADD3 UR8, UPT, UPT, UR4, 0x2, URZ ;  /* 0x0000000204087890 */ /* 0x000fea000fffe0ff */
[----:B------:R2:W-:Y:S01]  /*4190*/  UTCQMMA gdesc[UR4], gdesc[UR12], tmem[UR18], tmem[UR26], idesc[UR27], UP2 ;  /* 0x00ff1a0c040075ea */ /* 0x0005e20009000312 */
[----:B------:R-:W-:Y:S03]  /*41a0*/  UPLOP3.LUT UP2, UPT, UPT, UPT, UPT, 0x80, 0x8 ;  /* 0x000000000008789c */ /* 0x000fe60003f4f070 */
[----:B------:R2:W-:Y:S01]  /*41b0*/  UTCQMMA gdesc[UR8], gdesc[UR10], tmem[UR18], tmem[UR24], idesc[UR25], UPT ;  /* 0x00ff180a080075ea */ /* 0x0005e2000b800312 */
[----:B------:R2:W-:Y:S01]  /*41c0*/  UTCBAR.MULTICAST [UR7], URZ, UR19 ;  /* 0x000000ff070073e9 */ /* 0x0005e20008000813 */
[----:B------:R-:W-:Y:S06]  /*41d0*/  BRA.U UP3, `(.L_x_79) ;  /* 0xfffffffd03787547 */ /* 0x000fec000b83ffff */
.L_x_76:
[----:B--2---:R-:W-:Y:S01]  /*41e0*/  UIADD3 UR4, UPT, UPT, UR22, 0x1, URZ ;  /* 0x0000000116047890 */ /* 0x004fe2000fffe0ff */
[C---:B------:R-:W-:Y:S01]  /*41f0*/  ISETP.NE.AND P0, PT, R10.reuse, 0x2, PT ;  /* 0x000000020a00780c */ /* 0x040fe20003f05270 */
[----:B------:R-:W-:Y:S02]  /*4200*/  UIADD3 UR5, UPT, UPT, UR23, 0x160, URZ ;  /* 0x0000016017057890 */ /* 0x000fe4000fffe0ff */
[----:B------:R-:W-:Y:S01]  /*4210*/  UISETP.NE.AND UP0, UPT, UR4, 0x4, UPT ;  /* 0x000000040400788c */ /* 0x000fe2000bf05270 */
[----:B-1----:R-:W-:Y:S02]  /*4220*/  SEL R0, RZ, 0x1, P0 ;  /* 0x00000001ff007807 */ /* 0x002fe40000000000 */
[----:B------:R-:W-:Y:S01]  /*4230*/  SEL R10, R10, RZ, P0 ;  /* 0x000000ff0a0a7207 */ /* 0x000fe20000000000 */
[----:B------:R-:W-:Y:S01]  /*4240*/  USEL UR6, URZ, 0x1, UP0 ;  /* 0x00000001ff067887 */ /* 0x000fe20008000000 */
[----:B------:R-:W-:Y:S01]  /*4250*/  LOP3.LUT R9, R9, R0, RZ, 0x3c, !PT ;  /* 0x0000000009097212 */ /* 0x000fe200078e3cff */
[----:B------:R-:W-:Y:S01]  /*4260*/  USEL UR22, UR4, URZ, UP0 ;  /* 0x000000ff04167287 */ /* 0x000fe20008000000 */
[----:B------:R1:W-:Y:S03]  /*4270*/  UTCBAR [UR5], URZ ;  /* 0x000000ff050073e9 */ /* 0x0003e600080000ff */
[----:B------:R-:W-:Y:S01]  /*4280*/  LOP3.LUT R11, R11, UR6, RZ, 0x3c, !PT ;  /* 0x000000060b0b7c12 */ /* 0x000fe2000f8e3cff */
[----:B------:R-:W-:Y:S07]  /*4290*/  @P1 BRA `(.L_x_80) ;  /* 0xfffffff800b01947 */ /* 0x000fee000383ffff */
[----:B------:R-:W2:Y:S01]  /*42a0*/  S2UR UR8, SR_CgaCtaId ;  /* 0x00000000000879c3 */ /* 0x000ea20000008800 */
[----:B------:R-:W-:Y:S01]  /*42b0*/  ELECT P0, URZ, PT ;  /* 0x0000000000ff782f */ /* 0x000fe20003800000 */
[----:B------:R-:W-:Y:S01]  /*42c0*/  IMAD.MOV.U32 R0, RZ, RZ, 0x1 ;  /* 0x00000001ff007424 */ /* 0x000fe200078e00ff */
[----:B------:R-:W-:Y:S01]  /*42d0*/  UIADD3 UR17, UPT, UPT, UR17, 0x180, URZ ;  /* 0x0000018011117890 */ /* 0x000fe2000fffe0ff */
[----:B------:R-:W-:Y:S01]  /*42e0*/  SHF.L.U32 R3, R11, 0x1f, RZ ;  /* 0x0000001f0b037819 */ /* 0x000fe200000006ff */
[----:B------:R-:W-:-:S03]  /*42f0*/  UMOV UR4, 0x40 ;  /* 0x0000004000047882 */ /* 0x000fc60000000000 */
[----:B------:R-:W-:Y:S01]  /*4300*/  UVIRTCOUNT.DEALLOC.SMPOOL 0x80 ;  /* 0x000000800000784c */ /* 0x000fe20000000000 */
[----:B--2---:R-:W-:Y:S02]  /*4310*/  ULEA UR8, UR8, UR4, 0x18 ;  /* 0x0000000408087291 */ /* 0x004fe4000f8ec0ff */
[----:B------:R-:W-:-:S07]  /*4320*/  ULEA UR4, UR22, UR17, 0x3 ;  /* 0x0000001116047291 */ /* 0x000fce000f8e18ff */
[----:B------:R2:W-:Y:S02]  /*4330*/  @P0 STS.U8 [UR8+0x1c], R0 ;  /* 0x00001c00ff000988 */ /* 0x0005e40008000008 */
[----:B------:R-:W4:Y:S02]  /*4340*/  SYNCS.PHASECHK.TRANS64.TRYWAIT P0, [UR4], R3 ;  /* 0x00000003ff0075a7 */ /* 0x000f240008001104 */
[----:B--2-4-:R-:W-:Y:S05]  /*4350*/  @!P0 BRA `(.L_x_81) ;  /* 0x0000004800148947 */ /* 0x014fea0003800000 */
.L_x_172:
[----:B------:R-:W-:-:S04]  /*4360*/  UIADD3 UR4, UPT, UPT, UR22, 0x1, URZ ;  /* 0x0000000116047890 */ /* 0x000fc8000fffe0ff */
[----:B------:R-:W-:-:S04]  /*4370*/  UISETP.NE.AND UP0, UPT, UR4, 0x4, UPT ;  /* 0x000000040400788c */ /* 0x000fc8000bf05270 */
[----:B------:R-:W-:Y:S02]  /*4380*/  USEL UR6, URZ, 0x1, UP0 ;  /* 0x00000001ff067887 */ /* 0x000fe40008000000 */
[----:B------:R-:W-:-:S04]  /*4390*/  USEL UR4, UR4, URZ, UP0 ;  /* 0x000000ff04047287 */ /* 0x000fc80008000000 */
[----:B-1----:R-:W-:Y:S01]  /*43a0*/  ULEA UR5, UR4, UR17, 0x3 ;  /* 0x0000001104057291 */ /* 0x002fe2000f8e18ff */
[----:B------:R-:W-:-:S04]  /*43b0*/  LOP3.LUT R2, R11, UR6, RZ, 0x3c, !PT ;  /* 0x000000060b027c12 */ /* 0x000fc8000f8e3cff */
[----:B--2---:R-:W-:-:S04]  /*43c0*/  SHF.L.U32 R3, R2, 0x1f, RZ ;  /* 0x0000001f02037819 */ /* 0x004fc800000006ff */
[----:B------:R-:W1:Y:S02]  /*43d0*/  SYNCS.PHASECHK.TRANS64.TRYWAIT P0, [UR5], R3 ;  /* 0x00000003ff0075a7 */ /* 0x000e640008001105 */
[----:B-1----:R-:W-:Y:S05]  /*43e0*/  @!P0 BRA `(.L_x_82) ;  /* 0x0000004800088947 */ /* 0x002fea0003800000 */
.L_x_174:
        /* <DEDUP_REMOVED lines=9> */
.L_x_176:
[----:B------:R-:W-:-:S04]  /*4480*/  UIADD3 UR4, UPT, UPT, UR4, 0x1, URZ ;  /* 0x0000000104047890 */ /* 0x000fc8000fffe0ff */
[----:B------:R-:W-:-:S04]  /*4490*/  UISETP.NE.AND UP0, UPT, UR4, 0x4, UPT ;  /* 0x000000040400788c */ /* 0x000fc8000bf05270 */
[----:B------:R-:W-:Y:S02]  /*44a0*/  USEL UR5, URZ, 0x1, UP0 ;  /* 0x00000001ff057887 */ /* 0x000fe40008000000 */
[----:B------:R-:W-:-:S04]  /*44b0*/  USEL UR4, UR4, URZ, UP0 ;  /* 0x000000ff04047287 */ /* 0x000fc80008000000 */
[----:B------:R-:W-:Y:S01]  /*44c0*/  ULEA UR4, UR4, UR17, 0x3 ;  /* 0x0000001104047291 */ /* 0x000fe2000f8e18ff */
[----:B-1----:R-:W-:-:S04]  /*44d0*/  LOP3.LUT R3, R2, UR5, RZ, 0x3c, !PT ;  /* 0x0000000502037c12 */ /* 0x002fc8000f8e3cff */
[----:B------:R-:W-:-:S04]  /*44e0*/  SHF.L.U32 R3, R3, 0x1f, RZ ;  /* 0x0000001f03037819 */ /* 0x000fc800000006ff */
[----:B------:R-:W1:Y:S02]  /*44f0*/  SYNCS.PHASECHK.TRANS64.TRYWAIT P0, [UR4], R3 ;  /* 0x00000003ff0075a7 */ /* 0x000e640008001104 */
[----:B-1----:R-:W-:Y:S05]  /*4500*/  @!P0 BRA `(.L_x_84) ;  /* 0x0000004400f08947 */ /* 0x002fea0003800000 */
.L_x_178:
[----:B------:R-:W-:Y:S01]  /*4510*/  NOP ;  /* 0x0000000000007918 */ /* 0x000fe20000000000 */
[----:B-1----:R-:W1:Y:S01]  /*4520*/  LDS R0, [UR8+0x14] ;  /* 0x00001408ff007984 */ /* 0x002e620008000800 */
[----:B------:R-:W-:Y:S01]  /*4530*/  ULOP3.LUT UR4, UR30, 0xffff, URZ, 0xc0, !UPT ;  /* 0x0000ffff1e047892 */ /* 0x000fe2000f8ec0ff */
[----:B------:R-:W-:Y:S01]  /*4540*/  UMOV UR5, 0xffff ;  /* 0x0000ffff00057882 */ /* 0x000fe20000000000 */
[----:B------:R-:W-:Y:S02]  /*4550*/  UMOV UR6, 0x1 ;  /* 0x0000000100067882 */ /* 0x000fe40000000000 */
[----:B------:R-:W-:-:S04]  /*4560*/  USHF.R.U32.HI UR4, URZ, 0x5, UR4 ;  /* 0x00000005ff047899 */ /* 0x000fc80008011604 */
[----:B------:R-:W-:Y:S02]  /*4570*/  USHF.L.U32 UR5, UR5, UR4, URZ ;  /* 0x0000000405057299 */ /* 0x000fe400080006ff */
[----:B------:R-:W-:-:S04]  /*4580*/  USHF.L.U32 UR4, UR6, UR4, URZ ;  /* 0x0000000406047299 */ /* 0x000fc800080006ff */
[----:B-1----:R-:W-:-:S04]  /*4590*/  LOP3.LUT R0, R0, UR5, RZ, 0xc0, !PT ;  /* 0x0000000500007c12 */ /* 0x002fc8000f8ec0ff */
[----:B------:R-:W-:-:S13]  /*45a0*/  ISETP.NE.AND P0, PT, R0, UR5, PT ;  /* 0x0000000500007c0c */ /* 0x000fda000bf05270 */
[----:B------:R-:W-:Y:S05]  /*45b0*/  @P0 BRA `(.L_x_85) ;  /* 0x0000000000580947 */ /* 0x000fea0003800000 */
[----:B------:R-:W1:Y:S02]  /*45c0*/  LDS R0, [UR8+0x18] ;  /* 0x00001808ff007984 */ /* 0x000e640008000800 */
[----:B-1----:R-:W-:-:S04]  /*45d0*/  LOP3.LUT R0, R0, UR4, RZ, 0xc0, !PT ;  /* 0x0000000400007c12 */ /* 0x002fc8000f8ec0ff */
[----:B------:R-:W-:-:S13]  /*45e0*/  ISETP.NE.AND P0, PT, R0, UR4, PT ;  /* 0x0000000400007c0c */ /* 0x000fda000bf05270 */
[----:B------:R-:W-:Y:S05]  /*45f0*/  @P0 BRA `(.L_x_86) ;  /* 0x00000000003c0947 */ /* 0x000fea0003800000 */
[----:B------:R-:W1:Y:S01]  /*4600*/  S2R R2, SR_LANEID ;  /* 0x0000000000027919 */ /* 0x000e620000000000 */
[----:B------:R-:W-:Y:S01]  /*4610*/  ULOP3.LUT UR5, URZ, UR5, URZ, 0x33, !UPT ;  /* 0x00000005ff057292 */ /* 0x000fe2000f8e33ff */
[----:B------:R-:W-:Y:S01]  /*4620*/  LOP3.LUT R4, RZ, UR4, RZ, 0x33, !PT ;  /* 0x00000004ff047c12 */ /* 0x000fe2000f8e33ff */
[----:B------:R-:W-:Y:S02]  /*4630*/  VOTEU.ANY UR4, UPT, PT ;  /* 0x0000000000047886 */ /* 0x000fe400038e0100 */
[----:B------:R-:W-:Y:S01]  /*4640*/  UFLO.U32 UR4, UR4 ;  /* 0x00000004000472bd */ /* 0x000fe200080e0000 */
[----:B------:R-:W2:Y:S01]  /*4650*/  REDUX UR6, R4 ;  /* 0x00000000040673c4 */ /* 0x000ea20000000000 */
[----:B------:R-:W-:-:S06]  /*4660*/  IMAD.U32 R0, RZ, RZ, UR5 ;  /* 0x00000005ff007e24 */ /* 0x000fcc000f8e00ff */
[----:B------:R4:W-:Y:S01]  /*4670*/  UTCATOMSWS.AND URZ, UR5 ;  /* 0x0000000500ff79e3 */ /* 0x0009e20008000000 */
[----:B------:R-:W3:Y:S01]  /*4680*/  REDUX UR7, R0 ;  /* 0x00000000000773c4 */ /* 0x000ee20000000000 */
[----:B-1----:R-:W-:Y:S01]  /*4690*/  ISETP.EQ.U32.AND P0, PT, R2, UR4, PT ;  /* 0x0000000402007c0c */ /* 0x002fe2000bf02070 */
[----:B--2---:R-:W-:Y:S01]  /*46a0*/  IMAD.U32 R2, RZ, RZ, UR6 ;  /* 0x00000006ff027e24 */ /* 0x004fe2000f8e00ff */
[----:B---3--:R-:W-:-:S11]  /*46b0*/  MOV R3, UR7 ;  /* 0x0000000700037c02 */ /* 0x008fd60008000f00 */
[----:B------:R4:W-:Y:S04]  /*46c0*/  @P0 ATOMS.AND RZ, [UR8+0x14], R3 ;  /* 0x00001403ffff098c */ /* 0x0009e8000a800008 */
[----:B------:R4:W-:Y:S01]  /*46d0*/  @P0 ATOMS.AND RZ, [UR8+0x18], R2 ;  /* 0x00001802ffff098c */ /* 0x0009e2000a800008 */
[----:B------:R-:W-:Y:S05]  /*46e0*/  BRA `(.L_x_87) ;  /* 0x0000000000147947 */ /* 0x000fea0003800000 */
.L_x_86:
[----:B------:R-:W-:Y:S02]  /*46f0*/  MOV R2, 0x4710 ;  /* 0x0000471000027802 */ /* 0x000fe40000000f00 */
[----:B---3-5:R-:W-:Y:S05]  /*4700*/  CALL.REL.NOINC `($__internal_0_$__cuda_sm10x_tcgen05_guardrail_trap_col_being_dealloced_not_returned_by_alloc) ;  /* 0x00000048004c7944 */ /* 0x028fea0003c00000 */
[----:B------:R-:W-:Y:S05]  /*4710*/  BRA `(.L_x_87) ;  /* 0x0000000000087947 */ /* 0x000fea0003800000 */
.L_x_85:
[----:B------:R-:W-:Y:S02]  /*4720*/  MOV R2, 0x4740 ;  /* 0x0000474000027802 */ /* 0x000fe40000000f00 */
[----:B---3-5:R-:W-:Y:S05]  /*4730*/  CALL.REL.NOINC `($__internal_2_$__cuda_sm10x_tcgen05_guardrail_trap_unallocated_columns_being_dealloced) ;  /* 0x0000004800587944 */ /* 0x028fea0003c00000 */
.L_x_87:
[----:B------:R-:W-:Y:S01]  /*4740*/  NOP ;  /* 0x0000000000007918 */ /* 0x000fe20000000000 */
[----:B----4-:R-:W-:Y:S05]  /*4750*/  EXIT ;  /* 0x000000000000794d */ /* 0x010fea0003800000 */
.L_x_69:
[----:B------:R-:W-:-:S09]  /*4760*/  UISETP.NE.OR UP0, UPT, UR17, 0x3, !UP3 ;  /* 0x000000031100788c */ /* 0x000fd2000df05670 */
[----:B------:R-:W-:Y:S05]  /*4770*/  BRA.U UP0, `(.L_x_88) ;  /* 0x0000000d00807547 */ /* 0x000fea000b800000 */
[----:B------:R-:W2:Y:S01]  /*4780*/  S2UR UR10, SR_CgaCtaId ;  /* 0x00000000000a79c3 */ /* 0x000ea20000008800 */
[----:B------:R-:W3:Y:S01]  /*4790*/  LDCU UR32, c[0x0][0x370] ;  /* 0x00006e00ff2077ac */ /* 0x000ee20008000800 */
[----:B------:R-:W-:Y:S02]  /*47a0*/  HFMA2 R13, -RZ, RZ, 0, 0 ;  /* 0x00000000ff0d7431 */ /* 0x000fe400000001ff */
[----:B------:R-:W-:Y:S01]  /*47b0*/  IMAD.MOV.U32 R15, RZ, RZ, 0x1 ;  /* 0x00000001ff0f7424 */ /* 0x000fe200078e00ff */
[----:B------:R-:W-:Y:S01]  /*47c0*/  MOV R7, 0x1000 ;  /* 0x0000100000077802 */ /* 0x000fe20000000f00 */
[----:B------:R-:W3:Y:S01]  /*47d0*/  LDCU.128 UR28, c[0x0][0xb10] ;  /* 0x00016200ff1c77ac */ /* 0x000ee20008000c00 */
[----:B------:R-:W-:Y:S01]  /*47e0*/  IMAD.MOV.U32 R14, RZ, RZ, RZ ;  /* 0x000000ffff0e7224 */ /* 0x000fe200078e00ff */
[----:B------:R-:W4:Y:S01]  /*47f0*/  LDC.64 R16, c[0x0][0x348] ;  /* 0x0000d200ff107b82 */ /* 0x000f220000000a00 */
[----:B------:R-:W1:Y:S01]  /*4800*/  LDCU UR27, c[0x0][0x374] ;  /* 0x00006e80ff1b77ac */ /* 0x000e620008000800 */
[----:B------:R-:W2:Y:S06]  /*4810*/  LDCU UR15, c[0x0][0xb0c] ;  /* 0x00016180ff0f77ac */ /* 0x000eac0008000800 */
[----:B------:R-:W4:Y:S01]  /*4820*/  LDC.64 R2, c[0x0][0x888] ;  /* 0x00022200ff027b82 */ /* 0x000f220000000a00 */
[----:B------:R-:W2:Y:S01]  /*4830*/  LDCU UR39, c[0x0][0xb20] ;  /* 0x00016400ff2777ac */ /* 0x000ea20008000800 */
[----:B------:R-:W2:Y:S06]  /*4840*/  LDCU UR4, c[0x0][0xb30] ;  /* 0x00016600ff0477ac */ /* 0x000eac0008000800 */
[----:B------:R-:W4:Y:S01]  /*4850*/  LDC.64 R4, c[0x0][0x890] ;  /* 0x00022400ff047b82 */ /* 0x000f220000000a00 */
[----:B------:R-:W-:Y:S01]  /*4860*/  UMOV UR21, 0x400 ;  /* 0x0000040000157882 */ /* 0x000fe20000000000 */
[----:B---3--:R-:W-:-:S02]  /*4870*/  UIMAD.WIDE.U32 UR6, UR32, UR28, URZ ;  /* 0x0000001c200672a5 */ /* 0x008fc4000f8e00ff */
[----:B-1----:R-:W-:Y:S02]  /*4880*/  UIMAD.WIDE.U32 UR8, UR27, UR31, URZ ;  /* 0x0000001f1b0872a5 */ /* 0x002fe4000f8e00ff */
[----:B--2---:R-:W-:Y:S02]  /*4890*/  ULEA UR21, UR10, UR21, 0x18 ;  /* 0x000000150a157291 */ /* 0x004fe4000f8ec0ff */
[----:B------:R-:W-:Y:S02]  /*48a0*/  UPLOP3.LUT UP3, UPT, UPT, UPT, UPT, 0x40, 0x4 ;  /* 0x000000000004789c */ /* 0x000fe40003f6e870 */
[----:B------:R-:W-:Y:S02]  /*48b0*/  UIADD3 UR33, UPT, UPT, UR21, 0x118, URZ ;  /* 0x0000011815217890 */ /* 0x000fe4000fffe0ff */
[----:B------:R-:W-:Y:S01]  /*48c0*/  UIADD3 UR17, UPT, UPT, UR21, 0x110, URZ ;  /* 0x0000011015117890 */ /* 0x000fe2000fffe0ff */
[----:B------:R-:W-:Y:S01]  /*48d0*/  UMOV UR6, UR7 ;  /* 0x0000000700067c82 */ /* 0x000fe20008000000 */
[----:B------:R-:W-:Y:S01]  /*48e0*/  UMOV UR35, UR9 ;  /* 0x0000000900237c82 */ /* 0x000fe20008000000 */
[----:B------:R-:W-:-:S02]  /*48f0*/  UISETP.GE.AND UP0, UPT, UR42, 0x1, UPT ;  /* 0x000000012a00788c */ /* 0x000fc4000bf06270 */
[----:B------:R-:W-:Y:S01]  /*4900*/  UISETP.NE.AND UP4, UPT, UR42, 0x1, UPT ;  /* 0x000000012a00788c */ /* 0x000fe2000bf85270 */
[----:B------:R-:W1:Y:S01]  /*4910*/  LDCU.64 UR22, c[0x0][0xb28] ;  /* 0x00016500ff1677ac */ /* 0x000e620008000a00 */
[----:B------:R-:W-:Y:S02]  /*4920*/  UISETP.NE.AND UP6, UPT, UR15, 0x1, UPT ;  /* 0x000000010f00788c */ /* 0x000fe4000bfc5270 */
[----:B------:R-:W-:Y:S02]  /*4930*/  UISETP.NE.AND UP5, UPT, UR30, 0x1, UPT ;  /* 0x000000011e00788c */ /* 0x000fe4000bfa5270 */
[----:B------:R-:W-:Y:S02]  /*4940*/  UPRMT UR33, UR10, 0x654, UR33 ;  /* 0x000006540a217896 */ /* 0x000fe40008000021 */
[----:B------:R-:W-:Y:S02]  /*4950*/  USHF.R.U32.HI UR37, URZ, UR29, UR6 ;  /* 0x0000001dff257299 */ /* 0x000fe40008011606 */
[----:B------:R-:W-:-:S02]  /*4960*/  UPRMT UR34, UR10, 0x654, UR17 ;  /* 0x000006540a227896 */ /* 0x000fc40008000011 */
[----:B------:R-:W-:Y:S02]  /*4970*/  USHF.R.U32.HI UR35, URZ, UR39, UR35 ;  /* 0x00000027ff237299 */ /* 0x000fe40008011623 */
[----:B------:R-:W-:-:S11]  /*4980*/  UISETP.NE.AND UP2, UPT, UR4, 0x1, UPT ;  /* 0x000000010400788c */ /* 0x000fd6000bf45270 */
.L_x_97:
[C---:B------:R-:W-:Y:S02]  /*4990*/  LEA R12, R14.reuse, UR21, 0x3 ;  /* 0x000000150e0c7c11 */ /* 0x040fe4000f8e18ff */
[----:B------:R-:W-:Y:S02]  /*49a0*/  SHF.L.U32 R9, R13, 0x1f, RZ ;  /* 0x0000001f0d097819 */ /* 0x000fe400000006ff */
[----:B------:R-:W-:Y:S02]  /*49b0*/  LEA R10, R14, UR21, 0x4 ;  /* 0x000000150e0a7c11 */ /* 0x000fe4000f8e20ff */
[----:B--2---:R-:W2:Y:S02]  /*49c0*/  SYNCS.PHASECHK.TRANS64.TRYWAIT P0, [R12+URZ+0x140], R9 ;  /* 0x000140090c0075a7 */ /* 0x004ea400080011ff */
[----:B--2---:R-:W-:Y:S05]  /*49d0*/  @!P0 BRA `(.L_x_89) ;  /* 0x0000004000d48947 */ /* 0x004fea0003800000 */
.L_x_179:
[----:B--2---:R-:W2:Y:S01]  /*49e0*/  LDS.128 R8, [R10+0x1d0] ;  /* 0x0001d0000a087984 */ /* 0x004ea20000000c00 */
[----:B------:R-:W-:Y:S01]  /*49f0*/  UISETP.GE.AND UP0, UPT, UR42, 0x1, UPT ;  /* 0x000000012a00788c */ /* 0x000fe2000bf06270 */
[----:B------:R-:W-:Y:S01]  /*4a00*/  @!PT LDS RZ, [RZ] ;  /* 0x00000000fffff984 */ /* 0x000fe20000000800 */
[----:B------:R-:W-:Y:S01]  /*4a10*/  @!PT LDS RZ, [RZ] ;  /* 0x00000000fffff984 */ /* 0x000fe20000000800 */
[----:B------:R-:W-:Y:S01]  /*4a20*/  @!PT LDS RZ, [RZ] ;  /* 0x00000000fffff984 */ /* 0x000fe20000000800 */
[----:B------:R-:W-:Y:S01]  /*4a30*/  @!PT LDS RZ, [RZ] ;  /* 0x00000000fffff984 */ /* 0x000fe20000000800 */
[----:B------:R3:W-:Y:S06]  /*4a40*/  MEMBAR.ALL.CTA ;  /* 0x0000000000007992 */ /* 0x0007ec0000008000 */
[----:B---3--:R-:W3:Y:S01]  /*4a50*/  FENCE.VIEW.ASYNC.S ;  /* 0x00000000000073c6 */ /* 0x008ee20000000000 */
[----:B--2---:R-:W-:Y:S11]  /*4a60*/  LOP3.LUT P0, RZ, R10, 0x1, RZ, 0xc0, !PT ;  /* 0x000000010aff7812 */ /* 0x004ff6000780c0ff */
[----:B------:R-:W-:Y:S02]  /*4a70*/  @!UPT UIADD3 URZ, UPT, UPT, URZ, URZ, URZ ;  /* 0x000000fffffff290 */ /* 0x000fe4000fffe0ff */
[----:B---3--:R-:W-:Y:S01]  /*4a80*/  VOTEU.ANY UP1, P0 ;  /* 0x0000000000ff7886 */ /* 0x008fe20000020100 */
[----:B------:R-:W-:Y:S11]  /*4a90*/  PLOP3.LUT P0, PT, PT, PT, UP1, 0x80, 0x8 ;  /* 0x000000000008781c */ /* 0x000ff60003f0f018 */
[----:B------:R-:W-:Y:S02]  /*4aa0*/  @!UPT UIADD3 URZ, UPT, UPT, URZ, URZ, URZ ;  /* 0x000000fffffff290 */ /* 0x000fe4000fffe0ff */
[----:B------:R-:W-:Y:S02]  /*4ab0*/  @P0 SHF.R.U32.HI R0, RZ, 0x10, R9 ;  /* 0x00000010ff000819 */ /* 0x000fe40000011609 */
[----:B------:R-:W-:Y:S02]  /*4ac0*/  @P0 MOV R6, R8 ;  /* 0x0000000800060202 */ /* 0x000fe40000000f00 */
[----:B------:R-:W-:Y:S01]  /*4ad0*/  @P0 R2UR UR4, R0 ;  /* 0x00000000000402ca */ /* 0x000fe200000e0000 */
[----:B------:R-:W-:Y:S01]  /*4ae0*/  VIADD R0, R12, 0x150 ;  /* 0x000001500c007836 */ /* 0x000fe20000000000 */
[----:B------:R-:W-:Y:S02]  /*4af0*/  @P0 LOP3.LUT R8, R9, 0xffff, RZ, 0xc0, !PT ;  /* 0x0000ffff09080812 */ /* 0x000fe400078ec0ff */
[----:B------:R-:W-:Y:S02]  /*4b00*/  @P0 R2UR UR6, R6 ;  /* 0x00000000060602ca */ /* 0x000fe400000e0000 */
[----:B------:R-:W-:Y:S02]  /*4b10*/  PRMT R0, RZ, 0x654, R0 ;  /* 0x00000654ff007816 */ /* 0x000fe40000000000 */
[----:B------:R-:W-:Y:S02]  /*4b20*/  @P0 R2UR UR5, R8 ;  /* 0x00000000080502ca */ /* 0x000fe400000e0000 */
[----:B------:R2:W-:Y:S03]  /*4b30*/  SYNCS.ARRIVE.TRANS64.RED.A1T0 RZ, [R0+URZ], RZ ;  /* 0x000000ff00ff79a7 */ /* 0x0005e600081004ff */
[----:B------:R-:W-:Y:S04]  /*4b40*/  @UP1 UMOV UR26, UR4 ;  /* 0x00000004001a1c82 */ /* 0x000fe80008000000 */
[----:B------:R-:W-:Y:S04]  /*4b50*/  @UP1 UMOV UR14, UR6 ;  /* 0x00000006000e1c82 */ /* 0x000fe80008000000 */
[----:B------:R-:W-:Y:S01]  /*4b60*/  @UP1 UMOV UR13, UR5 ;  /* 0x00000005000d1c82 */ /* 0x000fe20008000000 */
[----:B------:R-:W-:Y:S05]  /*4b70*/  BRA.U !UP0, `(.L_x_90) ;  /* 0x0000000108a47547 */ /* 0x000fea000b800000 */
[----:B------:R-:W-:Y:S02]  /*4b80*/  UIMAD.WIDE.U32 UR8, UR13, UR31, URZ ;  /* 0x0000001f0d0872a5 */ /* 0x000fe4000f8e00ff */
[----:B------:R-:W-:Y:S02]  /*4b90*/  UIMAD.WIDE.U32 UR10, UR14, UR28, URZ ;  /* 0x0000001c0e0a72a5 */ /* 0x000fe4000f8e00ff */
[----:B------:R-:W-:Y:S02]  /*4ba0*/  USEL UR4, UR27, UR35, !UP5 ;  /* 0x000000231b047287 */ /* 0x000fe4000e800000 */
[----:B------:R-:W-:Y:S02]  /*4bb0*/  USEL UR7, UR32, UR37, !UP6 ;  /* 0x0000002520077287 */ /* 0x000fe4000f000000 */
[----:B-1----:R-:W-:Y:S02]  /*4bc0*/  UIMAD.WIDE.U32 UR18, UR4, UR22, URZ ;  /* 0x00000016041272a5 */ /* 0x002fe4000f8e00ff */
[----:B------:R-:W-:Y:S01]  /*4bd0*/  UIMAD.WIDE.U32 UR24, UR7, UR22, URZ ;  /* 0x00000016071872a5 */ /* 0x000fe2000f8e00ff */
[----:B------:R-:W-:Y:S02]  /*4be0*/  UMOV UR5, UR9 ;  /* 0x0000000900057c82 */ /* 0x000fe40008000000 */
[----:B------:R-:W-:Y:S03]  /*4bf0*/  USHF.R.U32.HI UR6, URZ, UR39, UR5 ;  /* 0x00000027ff067299 */ /* 0x000fe60008011605 */
[----:B------:R-:W-:Y:S01]  /*4c00*/  UMOV UR5, UR11 ;  /* 0x0000000b00057c82 */ /* 0x000fe20008000000 */
[----:B------:R-:W-:Y:S02]  /*4c10*/  USEL UR6, UR13, UR6, !UP5 ;  /* 0x000000060d067287 */ /* 0x000fe4000e800000 */
[----:B------:R-:W-:Y:S02]  /*4c20*/  USHF.R.U32.HI UR8, URZ, UR29, UR5 ;  /* 0x0000001dff087299 */ /* 0x000fe40008011605 */
[----:B------:R-:W-:Y:S01]  /*4c30*/  UIMAD.WIDE.U32 UR10, UR6, UR22, URZ ;  /* 0x00000016060a72a5 */ /* 0x000fe2000f8e00ff */
[----:B------:R-:W-:Y:S02]  /*4c40*/  UMOV UR5, UR19 ;  /* 0x0000001300057c82 */ /* 0x000fe40008000000 */
[----:B------:R-:W-:Y:S03]  /*4c50*/  @UP4 USHF.R.U32.HI UR4, URZ, UR23, UR5 ;  /* 0x00000017ff044299 */ /* 0x000fe60008011605 */
[----:B------:R-:W-:Y:S01]  /*4c60*/  UMOV UR5, UR25 ;  /* 0x0000001900057c82 */ /* 0x000fe20008000000 */
[----:B------:R-:W-:Y:S02]  /*4c70*/  UIMAD UR4, UR42, UR4, URZ ;  /* 0x000000042a0472a4 */ /* 0x000fe4000f8e02ff */
[----:B------:R-:W-:Y:S02]  /*4c80*/  @UP4 USHF.R.U32.HI UR7, URZ, UR23, UR5 ;  /* 0x00000017ff074299 */ /* 0x000fe40008011605 */
[----:B------:R-:W-:Y:S02]  /*4c90*/  USEL UR5, UR14, UR8, !UP6 ;  /* 0x000000080e057287 */ /* 0x000fe4000f000000 */
[----:B------:R-:W-:Y:S02]  /*4ca0*/  UIMAD UR8, UR42, UR7, URZ ;  /* 0x000000072a0872a4 */ /* 0x000fe4000f8e02ff */
[----:B------:R-:W-:Y:S03]  /*4cb0*/  UISETP.GE.AND UP0, UPT, UR6, UR4, UPT ;  /* 0x000000040600728c */ /* 0x000fe6000bf06270 */
[----:B------:R-:W-:Y:S01]  /*4cc0*/  UMOV UR4, UR11 ;  /* 0x0000000b00047c82 */ /* 0x000fe20008000000 */
[----:B------:R-:W-:Y:S02]  /*4cd0*/  UISETP.GE.OR UP0, UPT, UR5, UR8, UP0 ;  /* 0x000000080500728c */ /* 0x000fe40008706670 */
[----:B------:R-:W-:Y:S02]  /*4ce0*/  USHF.R.U32.HI UR4, URZ, UR23, UR4 ;  /* 0x00000017ff047299 */ /* 0x000fe40008011604 */
[----:B------:R-:W-:Y:S02]  /*4cf0*/  UIMAD.WIDE.U32 UR8, UR5, UR22, URZ ;  /* 0x00000016050872a5 */ /* 0x000fe4000f8e00ff */
[----:B------:R-:W-:Y:S04]  /*4d00*/  USEL UR10, UR6, UR4, !UP4 ;  /* 0x00000004060a7287 */ /* 0x000fe8000e000000 */
[----:B------:R-:W-:Y:S01]  /*4d10*/  UIADD3 UR11, UPT, UPT, -UR10, URZ, URZ ;  /* 0x000000ff0a0b7290 */ /* 0x000fe2000fffe1ff */
[----:B------:R-:W-:Y:S02]  /*4d20*/  @!UP0 UMOV UR4, UR9 ;  /* 0x0000000900048c82 */ /* 0x000fe40008000000 */
[----:B------:R-:W-:Y:S02]  /*4d30*/  @!UP0 USHF.R.U32.HI UR4, URZ, UR23, UR4 ;  /* 0x00000017ff048299 */ /* 0x000fe40008011604 */
[----:B------:R-:W-:Y:S02]  /*4d40*/  UIMAD UR8, UR42, UR11, UR6 ;  /* 0x0000000b2a0872a4 */ /* 0x000fe4000f8e0206 */
[----:B------:R-:W-:Y:S04]  /*4d50*/  @!UP0 USEL UR4, UR5, UR4, !UP4 ;  /* 0x0000000405048287 */ /* 0x000fe8000e000000 */
[----:B------:R-:W-:Y:S02]  /*4d60*/  @!UP0 UIMAD UR8, UR7, UR8, UR4 ;  /* 0x00000008070882a4 */ /* 0x000fe4000f8e0204 */
[----:B------:R-:W-:Y:S02]  /*4d70*/  @!UP0 UIADD3 UR9, UPT, UPT, UR10, -UR4, URZ ;  /* 0x800000040a098290 */ /* 0x000fe4000fffe0ff */
[----:B------:R-:W-:Y:S02]  /*4d80*/  UIADD3 UR4, UPT, UPT, -UR5, URZ, URZ ;  /* 0x000000ff05047290 */ /* 0x000fe4000fffe1ff */
[----:B------:R-:W-:Y:S02]  /*4d90*/  UIADD3 UR7, UPT, UPT, -UR6, URZ, URZ ;  /* 0x000000ff06077290 */ /* 0x000fe4000fffe1ff */
[----:B------:R-:W-:Y:S02]  /*4da0*/  @!UP0 UIMAD UR6, UR9, UR42, UR5 ;  /* 0x0000002a090682a4 */ /* 0x000fe4000f8e0205 */
[----:B------:R-:W-:Y:S02]  /*4db0*/  UIMAD UR14, UR15, UR4, UR14 ;  /* 0x000000040f0e72a4 */ /* 0x000fe4000f8e020e */
[----:B------:R-:W-:Y:S01]  /*4dc0*/  UIMAD UR13, UR30, UR7, UR13 ;  /* 0x000000071e0d72a4 */ /* 0x000fe2000f8e020d */
[----:B------:R-:W-:Y:S02]  /*4dd0*/  @!UP0 UMOV UR5, UR8 ;  /* 0x0000000800058c82 */ /* 0x000fe40008000000 */
[----:B------:R-:W-:Y:S02]  /*4de0*/  UIMAD UR14, UR5, UR15, UR14 ;  /* 0x0000000f050e72a4 */ /* 0x000fe4000f8e020e */
[----:B------:R-:W-:Y:S11]  /*4df0*/  UIMAD UR13, UR6, UR30, UR13 ;  /* 0x0000001e060d72a4 */ /* 0x000ff6000f8e020d */
[----:B------:R-:W-:Y:S01]  /*4e00*/  @!UPT UIADD3 URZ, UPT, UPT, URZ, URZ, URZ ;  /* 0x000000fffffff290 */ /* 0x000fe2000fffe0ff */
.L_x_90:
[----:B------:R-:W3:Y:S01]  /*4e10*/  @!UP2 LDCU.128 UR8, c[0x0][0xb10] ;  /* 0x00016200ff08a7ac */ /* 0x000ee20008000c00 */
[C---:B----4-:R-:W-:Y:S02]  /*4e20*/  ISETP.NE.U32.AND P1, PT, R4.reuse, RZ, PT ;  /* 0x000000ff0400720c */ /* 0x050fe40003f25070 */
[----:B------:R-:W-:Y:S02]  /*4e30*/  ISETP.NE.U32.AND P0, PT, R4, RZ, PT ;  /* 0x000000ff0400720c */ /* 0x000fe40003f05070 */
[C---:B------:R-:W-:Y:S02]  /*4e40*/  ISETP.NE.AND.EX P1, PT, R5.reuse, RZ, PT, P1 ;  /* 0x000000ff0500720c */ /* 0x040fe40003f25310 */
[----:B------:R-:W-:Y:S01]  /*4e50*/  ISETP.NE.AND.EX P0, PT, R5, RZ, PT, P0 ;  /* 0x000000ff0500720c */ /* 0x000fe20003f05300 */
[----:B------:R-:W4:Y:S01]  /*4e60*/  @!UP2 LDCU UR5, c[0x0][0xb0c] ;  /* 0x00016180ff05a7ac */ /* 0x000f220008000800 */
[----:B------:R-:W-:Y:S01]  /*4e70*/  SHF.L.U32 R9, R15, 0x1f, RZ ;  /* 0x0000001f0f097819 */ /* 0x000fe200000006ff */
[----:B------:R-:W-:Y:S02]  /*4e80*/  USHF.L.U32 UR19, UR16, 0x6, URZ ;  /* 0x0000000610137899 */ /* 0x000fe400080006ff */
[----:B------:R-:W-:Y:S02]  /*4e90*/  USHF.L.U32 UR18, UR20, 0x7, URZ ;  /* 0x0000000714127899 */ /* 0x000fe400080006ff */
[----:B---3--:R-:W-:Y:S07]  /*4ea0*/  UIMAD.WIDE.U32 UR6, UR14, UR8, URZ ;  /* 0x000000080e0672a5 */ /* 0x008fee000f8e00ff */
[----:B------:R-:W-:Y:S01]  /*4eb0*/  @!UP2 UMOV UR4, UR7 ;  /* 0x000000070004ac82 */ /* 0x000fe20008000000 */
[----:B----4-:R-:W-:Y:S02]  /*4ec0*/  @!UP2 UISETP.NE.AND UP0, UPT, UR5, 0x1, UPT ;  /* 0x000000010500a88c */ /* 0x010fe4000bf05270 */
[----:B------:R-:W-:Y:S02]  /*4ed0*/  @!UP2 USHF.R.U32.HI UR4, URZ, UR9, UR4 ;  /* 0x00000009ff04a299 */ /* 0x000fe40008011604 */
[----:B------:R-:W-:Y:S02]  /*4ee0*/  UIMAD.WIDE.U32 UR6, UR13, UR11, URZ ;  /* 0x0000000b0d0672a5 */ /* 0x000fe4000f8e00ff */
[----:B------:R-:W-:Y:S02]  /*4ef0*/  @!UP2 USEL UR8, UR14, UR4, !UP0 ;  /* 0x000000040e08a287 */ /* 0x000fe4000c000000 */
[----:B------:R-:W-:Y:S03]  /*4f00*/  @!UP2 UISETP.NE.AND UP0, UPT, UR10, 0x1, UPT ;  /* 0x000000010a00a88c */ /* 0x000fe6000bf05270 */
[----:B------:R-:W-:Y:S02]  /*4f10*/  @!UP2 UMOV UR6, UR7 ;  /* 0x000000070006ac82 */ /* 0x000fe40008000000 */
[----:B------:R-:W3:Y:S02]  /*4f20*/  @!UP2 LDCU UR4, c[0x0][0xb20] ;  /* 0x00016400ff04a7ac */ /* 0x000ee40008000800 */
[----:B---3--:R-:W-:Y:S04]  /*4f30*/  @!UP2 USHF.R.U32.HI UR6, URZ, UR4, UR6 ;  /* 0x00000004ff06a299 */ /* 0x008fe80008011606 */
[----:B------:R-:W-:Y:S04]  /*4f40*/  @!UP2 USEL UR6, UR13, UR6, !UP0 ;  /* 0x000000060d06a287 */ /* 0x000fe8000c000000 */
[----:B------:R-:W-:Y:S02]  /*4f50*/  @!UP2 UIADD3 UR4, UPT, UPT, -UR8, UR6, URZ ;  /* 0x000000060804a290 */ /* 0x000fe4000fffe1ff */
[----:B------:R-:W-:Y:S02]  /*4f60*/  @!UP2 UIADD3 UR6, UPT, UPT, UR8, -UR6, URZ ;  /* 0x800000060806a290 */ /* 0x000fe4000fffe0ff */
[----:B------:R-:W-:Y:S02]  /*4f70*/  @!UP2 UIMAD UR14, UR4, UR5, UR14 ;  /* 0x00000005040ea2a4 */ /* 0x000fe4000f8e020e */
[----:B------:R-:W-:Y:S01]  /*4f80*/  @!UP2 UIMAD UR13, UR6, UR10, UR13 ;  /* 0x0000000a060da2a4 */ /* 0x000fe2000f8e020d */
[----:B------:R-:W-:Y:S11]  /*4f90*/  BRA.U UP3, `(.L_x_91) ;  /* 0x0000000103107547 */ /* 0x000ff6000b800000 */
[----:B--2---:R-:W-:Y:S04]  /*4fa0*/  MOV R0, UR38 ;  /* 0x0000002600007c02 */ /* 0x004fe80008000f00 */
[----:B------:R-:W-:Y:S04]  /*4fb0*/  SHF.L.U32 R11, R0, 0x1f, RZ ;  /* 0x0000001f000b7819 */ /* 0x000fe800000006ff */
[----:B------:R-:W2:Y:S02]  /*4fc0*/  SYNCS.PHASECHK.TRANS64.TRYWAIT P2, [UR21+0x138], R11 ;  /* 0x0001380bff0075a7 */ /* 0x000ea40008041115 */
[----:B--2---:R-:W-:Y:S05]  /*4fd0*/  @!P2 BRA `(.L_x_92) ;  /* 0x0000003c0068a947 */ /* 0x004fea0003800000 */
.L_x_91:
[----:B------:R-:W-:Y:S05]  /*4fe0*/  @!P1 BRA `(.L_x_93) ;  /* 0x0000000000309947 */ /* 0x000fea0003800000 */
[----:B------:R-:W-:Y:S01]  /*4ff0*/  ISETP.NE.U32.AND P1, PT, R2, RZ, PT ;  /* 0x000000ff0200720c */ /* 0x000fe20003f25070 */
[----:B------:R-:W3:Y:S01]  /*5000*/  LDCU.64 UR4, c[0x0][0x358] ;  /* 0x00006b00ff0477ac */ /* 0x000ee20008000a00 */
[----:B------:R-:W-:Y:S02]  /*5010*/  IMAD.MOV.U32 R84, RZ, RZ, 0x1 ;  /* 0x00000001ff547424 */ /* 0x000fe400078e00ff */
[----:B------:R-:W-:Y:S11]  /*5020*/  ISETP.NE.AND.EX P1, PT, R3, RZ, PT, P1 ;  /* 0x000000ff0300720c */ /* 0x000ff60003f25310 */
[----:B------:R-:W-:Y:S02]  /*5030*/  @!UPT UIADD3 URZ, UPT, UPT, URZ, URZ, URZ ;  /* 0x000000fffffff290 */ /* 0x000fe4000fffe0ff */
[----:B--2---:R-:W2:Y:S01]  /*5040*/  @P1 LDC.64 R10, c[0x0][0x888] ;  /* 0x00022200ff0a1b82 */ /* 0x004ea20000000a00 */
[----:B------:R-:W-:Y:S04]  /*5050*/  @P1 IMAD R0, R4, UR36, RZ ;  /* 0x0000002404001c24 */ /* 0x000fe8000f8e02ff */
[----:B--2---:R-:W-:Y:S04]  /*5060*/  @P1 IMAD.WIDE R10, R0, 0x4, R10 ;  /* 0x00000004000a1825 */ /* 0x004fe800078e020a */
[----:B------:R-:W-:Y:S01]  /*5070*/  HFMA2 R0, -RZ, RZ, 0, 5.9604644775390625e-08 ;  /* 0x00000001ff007431 */ /* 0x000fe200000001ff */
[----:B---3-5:R3:W5:Y:S04]  /*5080*/  @P1 LDG.E R41, desc[UR4][R10.64] ;  /* 0x000000040a291981 */ /* 0x028768000c1e1900 */
[----:B------:R-:W-:Y:S01]  /*5090*/  @!P1 PRMT R84, R0, 0x7610, R84 ;  /* 0x0000761000549816 */ /* 0x000fe20000000054 */
[----:B---3--:R-:W4:Y:S06]  /*50a0*/  @!P1 LDC R41, c[0x0][0x880] ;  /* 0x00022000ff299b82 */ /* 0x008f2c0000000800 */
.L_x_93:
[----:B----45:R-:W-:Y:S01]  /*50b0*/  @!P0 FSETP.EQ.AND P1, PT, R41, RZ, PT ;  /* 0x000000ff2900820b */ /* 0x030fe20003f22000 */
[----:B------:R-:W-:Y:S01]  /*50c0*/  @!UPT UIADD3 URZ, UPT, UPT, URZ, URZ, URZ ;  /* 0x000000fffffff290 */ /* 0x000fe2000fffe0ff */
[----:B------:R-:W-:Y:S11]  /*50d0*/  @!P0 BRA `(.L_x_94) ;  /* 0x0000000000188947 */ /* 0x000ff60003800000 */
[----:B------:R-:W-:Y:S02]  /*50e0*/  LOP3.LUT P0, RZ, R84, 0xff, RZ, 0xc0, !PT ;  /* 0x000000ff54ff7812 */ /* 0x000fe4000780c0ff */
[----:B------:R-:W-:Y:S04]  /*50f0*/  ISETP.NE.U32.AND P1, PT, R2, RZ, PT ;  /* 0x000000ff0200720c */ /* 0x000fe80003f25070 */
[----:B------:R-:W-:Y:S04]  /*5100*/  ISETP.NE.AND.EX P1, PT, R3, RZ, PT, P1 ;  /* 0x000000ff0300720c */ /* 0x000fe80003f25310 */
[----:B------:R-:W-:Y:S03]  /*5110*/  PLOP3.LUT P1, PT, P1, PT, PT, 0x8, 0x80 ;  /* 0x000000000080781c */ /* 0x000fe60000f2e170 */
[----:B------:R-:W-:Y:S11]  /*5120*/  @P0 FSETP.EQ.AND P1, PT, R41, RZ, PT ;  /* 0x000000ff2900020b */ /* 0x000ff60003f22000 */
[----:B------:R-:W-:Y:S02]  /*5130*/  @!UPT UIADD3 URZ, UPT, UPT, URZ, URZ, URZ ;  /* 0x000000fffffff290 */ /* 0x000fe4000fffe0ff */
.L_x_94:
[----:B------:R-:W3:Y:S01]  /*5140*/  SYNCS.PHASECHK.TRANS64.TRYWAIT P2, [UR21+0x120], R9 ;  /* 0x00012009ff0075a7 */ /* 0x000ee20008041115 */
[----:B------:R-:W-:Y:S04]  /*5150*/  ELECT P0, URZ, PT ;  /* 0x0000000000ff782f */ /* 0x000fe80003800000 */
[----:B------:R-:W-:Y:S11]  /*5160*/  PLOP3.LUT P1, PT, P1, P0, PT, 0xf2, 0x2f ;  /* 0x00000000002f781c */ /* 0x000ff60000f21e72 */
[----:B------:R-:W-:Y:S02]  /*5170*/  @!UPT UIADD3 URZ, UPT, UPT, URZ, URZ, URZ ;  /* 0x000000fffffff290 */ /* 0x000fe4000fffe0ff */
[----:B------:R-:W-:Y:S05]  /*5180*/  @!P1 IADD3 R8, P0, PT, R16, 0x580, RZ ;  /* 0x0000058010089810 */ /* 0x000fea0007f1e0ff */
[----:B------:R-:W-:Y:S01]  /*5190*/  @!P1 IMAD.X R6, RZ, RZ, R17, P0 ;  /* 0x000000ffff069224 */ /* 0x000fe200000e0611 */
[----:B---3--:R-:W-:Y:S07]  /*51a0*/  @!P2 BRA `(.L_x_95) ;  /* 0x0000003c000ca947 */ /* 0x008fee0003800000 */
.L_x_182:
[----:B------:R-:W-:Y:S01]  /*51b0*/  @!P1 R2UR UR5, R8 ;  /* 0x00000000080592ca */ /* 0x000fe200000e0000 */
[----:B------:R-:W-:Y:S01]  /*51c0*/  VOTEU.ALL UP0, P1 ;  /* 0x0000000000ff7886 */ /* 0x000fe20000800000 */
[----:B------:R-:W-:Y:S01]  /*51d0*/  @!P1 R2UR UR4, R6 ;  /* 0x00000000060492ca */ /* 0x000fe200000e0000 */
[----:B--2---:R-:W-:Y:S01]  /*51e0*/  @!P1 IMAD.MOV.U32 R0, RZ, RZ, 0x1000 ;  /* 0x00001000ff009424 */ /* 0x004fe200078e00ff */
[----:B------:R-:W-:Y:S01]  /*51f0*/  UMOV UR6, 0x0 ;  /* 0x0000000000067882 */ /* 0x000fe20000000000 */
[----:B------:R-:W-:Y:S01]  /*5200*/  UMOV UR7, 0x10000000 ;  /* 0x1000000000077882 */ /* 0x000fe20000000000 */
[----:B------:R-:W-:Y:S01]  /*5210*/  @!UP0 UIADD3 UR16, UPT, UPT, UR21, 0x200, URZ ;  /* 0x0000020015108890 */ /* 0x000fe2000fffe0ff */
[----:B------:R-:W-:Y:S01]  /*5220*/  VIADD R14, R14, 0x1 ;  /* 0x000000010e0e7836 */ /* 0x000fe20000000000 */
[----:B------:R-:W-:Y:S01]  /*5230*/  VOTEU.ALL UP0, P1 ;  /* 0x0000000000ff7886 */ /* 0x000fe20000800000 */
[----:B------:R-:W-:Y:S04]  /*5240*/  UMOV UR20, UR36 ;  /* 0x0000002400147c82 */ /* 0x000fe80008000000 */
[----:B------:R-:W-:Y:S02]  /*5250*/  IMAD.U32 R10, RZ, RZ, UR5 ;  /* 0x00000005ff0a7e24 */ /* 0x000fe4000f8e00ff */
[----:B------:R-:W-:Y:S03]  /*5260*/  IMAD.U32 R11, RZ, RZ, UR4 ;  /* 0x00000004ff0b7e24 */ /* 0x000fe6000f8e00ff */
[----:B------:R-:W-:Y:S02]  /*5270*/  @!P1 R2UR UR4, R10 ;  /* 0x000000000a0492ca */ /* 0x000fe400000e0000 */
[----:B------:R-:W-:Y:S11]  /*5280*/  @!P1 R2UR UR5, R11 ;  /* 0x000000000b0592ca */ /* 0x000ff600000e0000 */
[----:B------:R-:W-:Y:S02]  /*5290*/  @!UPT UIADD3 URZ, UPT, UPT, URZ, URZ, URZ ;  /* 0x000000fffffff290 */ /* 0x000fe4000fffe0ff */
[----:B------:R2:W-:Y:S01]  /*52a0*/  @!UP0 UTMALDG.3D [UR16], [UR4], desc[UR6] ;  /* 0x00000610040085b4 */ /* 0x0005e20008011000 */
[----:B------:R2:W-:Y:S01]  /*52b0*/  @!P1 SYNCS.ARRIVE.TRANS64.RED.A0TR RZ, [UR21+0x110], R0 ;  /* 0x00011000ffff99a7 */ /* 0x0005e20008300415 */
[----:B------:R-:W-:Y:S01]  /*52c0*/  SYNCS.ARRIVE.TRANS64.RED.A1T0 RZ, [UR34], RZ ;  /* 0x000000ffffff79a7 */ /* 0x000fe20008100422 */
[----:B------:R-:W3:Y:S02]  /*52d0*/  SYNCS.PHASECHK.TRANS64.TRYWAIT P0, [UR21+0x128], R9 ;  /* 0x00012809ff0075a7 */ /* 0x000ee40008001115 */
[----:B--23--:R-:W-:Y:S05]  /*52e0*/  @!P0 BRA `(.L_x_96) ;  /* 0x0000003800d48947 */ /* 0x00cfea0003800000 */
.L_x_184:
[----:B------:R-:W-:Y:S01]  /*52f0*/  @!P1 IADD3 R6, P0, PT, R16, 0x580, RZ ;  /* 0x0000058010069810 */ /* 0x000fe20007f1e0ff */
[----:B------:R-:W-:Y:S01]  /*5300*/  VOTEU.ALL UP0, P1 ;  /* 0x0000000000ff7886 */ /* 0x000fe20000800000 */
[----:B------:R-:W-:Y:S01]  /*5310*/  UMOV UR6, 0x0 ;  /* 0x0000000000067882 */ /* 0x000fe20000000000 */
[----:B------:R-:W-:Y:S01]  /*5320*/  UMOV UR7, 0x10000000 ;  /* 0x1000000000077882 */ /* 0x000fe20000000000 */
[----:B------:R-:W-:Y:S01]  /*5330*/  @!P1 R2UR UR5, R6 ;  /* 0x00000000060592ca */ /* 0x000fe200000e0000 */
[----:B--2---:R-:W-:Y:S01]  /*5340*/  @!P1 IMAD.X R0, RZ, RZ, R17, P0 ;  /* 0x000000ffff009224 */ /* 0x004fe200000e0611 */
[----:B------:R-:W-:Y:S01]  /*5350*/  @!UP0 UIADD3 UR10, UPT, UPT, UR18, 0x40, URZ ;  /* 0x00000040120a8890 */ /* 0x000fe2000fffe0ff */
[----:B------:R-:W-:Y:S01]  /*5360*/  ISETP.NE.AND P0, PT, R14, 0x2, PT ;  /* 0x000000020e00780c */ /* 0x000fe20003f05270 */
[----:B------:R-:W-:Y:S01]  /*5370*/  @!UP0 UIADD3 UR8, UPT, UPT, UR21, 0x1200, URZ ;  /* 0x0000120015088890 */ /* 0x000fe2000fffe0ff */
[----:B------:R-:W-:Y:S01]  /*5380*/  LOP3.LUT R15, R15, 0x1, RZ, 0x3c, !PT ;  /* 0x000000010f0f7812 */ /* 0x000fe200078e3cff */
[----:B------:R-:W-:Y:S01]  /*5390*/  @!UP0 UIADD3 UR9, UPT, UPT, UR21, 0x118, URZ ;  /* 0x0000011815098890 */ /* 0x000fe2000fffe0ff */
[----:B------:R-:W-:Y:S01]  /*53a0*/  @!P1 R2UR UR4, R0 ;  /* 0x00000000000492ca */ /* 0x000fe200000e0000 */
[----:B------:R-:W-:Y:S01]  /*53b0*/  VOTEU.ALL UP0, P1 ;  /* 0x0000000000ff7886 */ /* 0x000fe20000800000 */
[----:B------:R-:W-:Y:S01]  /*53c0*/  UMOV UR11, UR19 ;  /* 0x00000013000b7c82 */ /* 0x000fe20008000000 */
[----:B------:R-:W-:Y:S01]  /*53d0*/  UMOV UR12, UR36 ;  /* 0x00000024000c7c82 */ /* 0x000fe20008000000 */
[----:B------:R-:W-:Y:S01]  /*53e0*/  SEL R0, RZ, 0x1, P0 ;  /* 0x00000001ff007807 */ /* 0x000fe20000000000 */
[----:B------:R-:W-:Y:S01]  /*53f0*/  UIADD3 UR20, UPT, UPT, UR13, UR62, URZ ;  /* 0x0000003e0d147290 */ /* 0x000fe2000fffe0ff */
[----:B------:R-:W-:Y:S01]  /*5400*/  IMAD.U32 R8, RZ, RZ, UR5 ;  /* 0x00000005ff087e24 */ /* 0x000fe2000f8e00ff */
[----:B------:R-:W-:Y:S01]  /*5410*/  SEL R14, R14, RZ, P0 ;  /* 0x000000ff0e0e7207 */ /* 0x000fe20000000000 */
[----:B------:R-:W-:Y:S01]  /*5420*/  UIADD3 UR16, UPT, UPT, UR14, UR59, URZ ;  /* 0x0000003b0e107290 */ /* 0x000fe2000fffe0ff */
[----:B------:R-:W-:Y:S01]  /*5430*/  LOP3.LUT R13, R13, R0, RZ, 0x3c, !PT ;  /* 0x000000000d0d7212 */ /* 0x000fe200078e3cff */
[----:B------:R-:W-:Y:S01]  /*5440*/  UPLOP3.LUT UP3, UPT, UPT, UPT, UPT, 0x80, 0x8 ;  /* 0x000000000008789c */ /* 0x000fe20003f6f070 */
[----:B------:R-:W-:Y:S02]  /*5450*/  UMOV UR36, UR26 ;  /* 0x0000001a00247c82 */ /* 0x000fe40008000000 */
[----:B------:R-:W-:Y:S01]  /*5460*/  IMAD.U32 R9, RZ, RZ, UR4 ;  /* 0x00000004ff097e24 */ /* 0x000fe2000f8e00ff */
[----:B------:R-:W-:Y:S04]  /*5470*/  @!P1 R2UR UR4, R8 ;  /* 0x00000000080492ca */ /* 0x000fe800000e0000 */
[----:B------:R-:W-:Y:S11]  /*5480*/  @!P1 R2UR UR5, R9 ;  /* 0x00000000090592ca */ /* 0x000ff600000e0000 */
[----:B------:R-:W-:Y:S02]  /*5490*/  @!UPT UIADD3 URZ, UPT, UPT, URZ, URZ, URZ ;  /* 0x000000fffffff290 */ /* 0x000fe4000fffe0ff */
[----:B------:R2:W-:Y:S01]  /*54a0*/  @!UP0 UTMALDG.3D [UR8], [UR4], desc[UR6] ;  /* 0x00000608040085b4 */ /* 0x0005e20008011000 */
[----:B------:R2:W-:Y:S01]  /*54b0*/  @!P1 SYNCS.ARRIVE.TRANS64.RED.A0TR RZ, [UR21+0x118], R7 ;  /* 0x00011807ffff99a7 */ /* 0x0005e20008300415 */
[----:B------:R-:W-:Y:S01]  /*54c0*/  SYNCS.ARRIVE.TRANS64.RED.A1T0 RZ, [UR33], RZ ;  /* 0x000000ffffff79a7 */ /* 0x000fe20008100421 */
[----:B------:R-:W-:Y:S05]  /*54d0*/  BRA.U UP1, `(.L_x_97) ;  /* 0xfffffff5012c7547 */ /* 0x000fea000b83ffff */
[----:B------:R-:W-:-:S04]  /*54e0*/  SHF.L.U32 R3, R15, 0x1f, RZ ;  /* 0x0000001f0f037819 */ /* 0x000fc800000006ff */
[----:B------:R-:W3:Y:S02]  /*54f0*/  SYNCS.PHASECHK.TRANS64.TRYWAIT P0, [UR21+0x120], R3 ;  /* 0x00012003ff0075a7 */ /* 0x000ee40008001115 */
[----:B---3--:R-:W-:Y:S05]  /*5500*/  @!P0 BRA `(.L_x_98) ;  /* 0x0000003800648947 */ /* 0x008fea0003800000 */
.L_x_186:
[----:B---3--:R-:W-:-:S07]  /*5510*/  MOV R0, UR21 ;  /* 0x0000001500007c02 */ /* 0x008fce0008000f00 */
.L_x_99:
[----:B---3--:R-:W-:-:S04]  /*5520*/  SHF.L.U32 R3, R15, 0x1f, RZ ;  /* 0x0000001f0f037819 */ /* 0x008fc800000006ff */
[----:B------:R3:W4:Y:S03]  /*5530*/  SYNCS.PHASECHK.TRANS64.TRYWAIT P0, [R0+URZ+0x128], R3 ;  /* 0x00012803000075a7 */ /* 0x00072600080011ff */
[----:B----4-:R-:W-:Y:S05]  /*5540*/  @!P0 NANOSLEEP.SYNCS 0x989680 ;  /* 0x009896800000895d */ /* 0x010fea0003900000 */
[----:B------:R-:W4:Y:S02]  /*5550*/  @!P0 SYNCS.PHASECHK.TRANS64 P0, [R0+URZ+0x128], R3 ;  /* 0x00012803000085a7 */ /* 0x000f2400080010ff */
[----:B-12-4-:R-:W-:Y:S05]  /*5560*/  @P0 EXIT ;  /* 0x000000000000094d */ /* 0x016fea0003800000 */
[----:B------:R-:W-:Y:S05]  /*5570*/  BRA `(.L_x_99) ;  /* 0xfffffffc00e87947 */ /* 0x000fea000383ffff */
.L_x_88:
[----:B------:R-:W-:-:S06]  /*5580*/  UISETP.GE.AND UP0, UPT, UR17, 0x4, UPT ;  /* 0x000000041100788c */ /* 0x000fcc000bf06270 */
[----:B------:R-:W-:-:S13]  /*5590*/  PLOP3.LUT P0, PT, PT, PT, UP0, 0x80, 0x8 ;  /* 0x000000000008781c */ /* 0x000fda0003f0f008 */
[----:B-1----:R-:W-:Y:S05]  /*55a0*/  @!P0 EXIT ;  /* 0x000000000000894d */ /* 0x002fea0003800000 */
[----:B------:R-:W1:Y:S08]  /*55b0*/  S2UR UR4, SR_CgaCtaId ;  /* 0x00000000000479c3 */ /* 0x000e700000008800 */
[----:B------:R-:W-:Y:S01]  /*55c0*/  BAR.SYNC.DEFER_BLOCKING 0x6, 0xa0 ;  /* 0x0182800000007b1d */ /* 0x000fe20000010000 */
[C---:B------:R-:W-:Y:S01]  /*55d0*/  IMAD.SHL.U32 R7, R93.reuse, 0x40, RZ ;  /* 0x000000405d077824 */ /* 0x040fe200078e00ff */
[C---:B------:R-:W-:Y:S01]  /*55e0*/  LOP3.LUT R95, R93.reuse, 0x60, RZ, 0xc0, !PT ;  /* 0x000000605d5f7812 */ /* 0x040fe200078ec0ff */
[----:B------:R-:W-:-:S02]  /*55f0*/  IMAD.SHL.U32 R4, R93, 0x20, RZ ;  /* 0x000000205d047824 */ /* 0x000fc400078e00ff */
[----:B------:R-:W-:Y:S02]  /*5600*/  HFMA2 R36, -RZ, RZ, 0, 0 ;  /* 0x00000000ff247431 */ /* 0x000fe400000001ff */
[----:B------:R-:W-:Y:S01]  /*5610*/  IMAD.SHL.U32 R6, R93, 0x2, RZ ;  /* 0x000000025d067824 */ /* 0x000fe200078e00ff */
[----:B------:R-:W-:Y:S01]  /*5620*/  UMOV UR44, 0x400 ;  /* 0x00000400002c7882 */ /* 0x000fe20000000000 */
[----:B------:R-:W2:Y:S01]  /*5630*/  LDC.64 R82, c[0x0][0x8b0] ;  /* 0x00022c00ff527b82 */ /* 0x000ea20000000a00 */
[----:B------:R-:W-:Y:S01]  /*5640*/  LOP3.LUT R5, R7, 0x180, RZ, 0xc0, !PT ;  /* 0x0000018007057812 */ /* 0x000fe200078ec0ff */
[----:B------:R-:W-:Y:S01]  /*5650*/  IMAD.U32 R37, R93, 0x10000, RZ ;  /* 0x000100005d257824 */ /* 0x000fe200078e00ff */
[----:B------:R-:W-:Y:S01]  /*5660*/  LOP3.LUT R4, R4, 0xc00, RZ, 0xc0, !PT ;  /* 0x00000c0004047812 */ /* 0x000fe200078ec0ff */
[----:B------:R-:W-:Y:S01]  /*5670*/  IMAD.MOV.U32 R92, RZ, RZ, RZ ;  /* 0x000000ffff5c7224 */ /* 0x000fe200078e00ff */
[----:B------:R-:W-:Y:S01]  /*5680*/  LOP3.LUT R6, R5, 0x20, R6, 0xf8, !PT ;  /* 0x0000002005067812 */ /* 0x000fe200078ef806 */
[----:B------:R-:W-:Y:S01]  /*5690*/  IMAD.SHL.U32 R5, R93, 0x8, RZ ;  /* 0x000000085d057824 */ /* 0x000fe200078e00ff */
[----:B------:R-:W-:Y:S01]  /*56a0*/  LOP3.LUT R4, R4, 0x40, R7, 0xf8, !PT ;  /* 0x0000004004047812 */ /* 0x000fe200078ef807 */
[----:B------:R-:W3:Y:S01]  /*56b0*/  LDC.64 R80, c[0x0][0x8a8] ;  /* 0x00022a00ff507b82 */ /* 0x000ee20000000a00 */
[----:B------:R-:W-:Y:S01]  /*56c0*/  LOP3.LUT R37, R37, 0x600000, RZ, 0xc0, !PT ;  /* 0x0060000025257812 */ /* 0x000fe200078ec0ff */
[----:B------:R-:W-:Y:S01]  /*56d0*/  IMAD.MOV.U32 R87, RZ, RZ, RZ ;  /* 0x000000ffff577224 */ /* 0x000fe200078e00ff */
[----:B------:R-:W-:-:S02]  /*56e0*/  LOP3.LUT R5, R6, 0x30, R5, 0x78, !PT ;  /* 0x0000003006057812 */ /* 0x000fc400078e7805 */
[----:B------:R-:W-:Y:S02]  /*56f0*/  CS2R R90, SRZ ;  /* 0x00000000005a7805 */ /* 0x000fe4000001ff00 */
[----:B------:R-:W-:Y:S01]  /*5700*/  LOP3.LUT R4, R4, 0x200, R7, 0xf8, !PT ;  /* 0x0000020004047812 */ /* 0x000fe200078ef807 */
[----:B------:R-:W-:Y:S01]  /*5710*/  IMAD.MOV.U32 R89, RZ, RZ, RZ ;  /* 0x000000ffff597224 */ /* 0x000fe200078e00ff */
[----:B------:R-:W-:Y:S01]  /*5720*/  LOP3.LUT R93, R93, 0x2, RZ, 0xc0, !PT ;  /* 0x000000025d5d7812 */ /* 0x000fe200078ec0ff */
[----:B-1----:R-:W-:Y:S01]  /*5730*/  ULEA UR44, UR4, UR44, 0x18 ;  /* 0x0000002c042c7291 */ /* 0x002fe2000f8ec0ff */
[----:B------:R-:W-:Y:S01]  /*5740*/  LOP3.LUT R71, R4, R5, RZ, 0xfc, !PT ;  /* 0x0000000504477212 */ /* 0x000fe200078efcff */
[----:B------:R-:W1:Y:S01]  /*5750*/  LDCU UR57, c[0x0][0x370] ;  /* 0x00006e00ff3977ac */ /* 0x000e620008000800 */
[----:B------:R-:W-:Y:S01]  /*5760*/  IADD3 R88, PT, PT, -R93, RZ, RZ ;  /* 0x000000ff5d587210 */ /* 0x000fe20007ffe1ff */
[----:B------:R-:W-:Y:S01]  /*5770*/  UIADD3 UR4, UPT, UPT, UR44, 0x2200, URZ ;  /* 0x000022002c047890 */ /* 0x000fe2000fffe0ff */
[----:B------:R-:W4:Y:S04]  /*5780*/  LDCU UR43, c[0x0][0xb0c] ;  /* 0x00016180ff2b77ac */ /* 0x000f280008000800 */
[----:B------:R-:W1:Y:S01]  /*5790*/  LDS R0, [UR44+0x1f0] ;  /* 0x0001f02cff007984 */ /* 0x000e620008000800 */
[----:B------:R-:W-:Y:S01]  /*57a0*/  IMAD.U32 R94, RZ, RZ, UR4 ;  /* 0x00000004ff5e7e24 */ /* 0x000fe2000f8e00ff */
[----:B------:R-:W1:Y:S01]  /*57b0*/  LDCU UR39, c[0x0][0xb30] ;  /* 0x00016600ff2777ac */ /* 0x000e620008000800 */
[----:B------:R-:W1:Y:S01]  /*57c0*/  LDCU.64 UR46, c[0x0][0x888] ;  /* 0x00011100ff2e77ac */ /* 0x000e620008000a00 */
[----:B------:R-:W1:Y:S01]  /*57d0*/  LDCU.64 UR40, c[0x0][0xb28] ;  /* 0x00016500ff2877ac */ /* 0x000e620008000a00 */
[----:B------:R-:W1:Y:S01]  /*57e0*/  LDCU.64 UR60, c[0x0][0x890] ;  /* 0x00011200ff3c77ac */ /* 0x000e620008000a00 */
[----:B------:R-:W1:Y:S01]  /*57f0*/  LDCU.128 UR52, c[0x0][0xb10] ;  /* 0x00016200ff3477ac */ /* 0x000e620008000c00 */
[----:B------:R-:W1:Y:S01]  /*5800*/  LDCU UR56, c[0x0][0x374] ;  /* 0x00006e80ff3877ac */ /* 0x000e620008000800 */
[----:B------:R-:W-:Y:S01]  /*5810*/  UIADD3 UR63, UPT, UPT, UR44, 0x200, URZ ;  /* 0x000002002c3f7890 */ /* 0x000fe2000fffe0ff */
[----:B-1234-:R-:W-:-:S11]  /*5820*/  IMAD.IADD R37, R0, 0x1, R37 ;  /* 0x0000000100257824 */ /* 0x01efd600078e0225 */
.L_x_125:
[----:B------:R-:W-:Y:S02]  /*5830*/  LEA R3, R87, UR44, 0x3 ;  /* 0x0000002c57037c11 */ /* 0x000fe4000f8e18ff */
[----:B------:R-:W-:Y:S02]  /*5840*/  SHF.L.U32 R0, R91, 0x1f, RZ ;  /* 0x0000001f5b007819 */ /* 0x000fe400000006ff */
[----:B------:R-:W-:Y:S02]  /*5850*/  LEA R5, R87, UR44, 0x4 ;  /* 0x0000002c57057c11 */ /* 0x000fe4000f8e20ff */
[----:B-1----:R-:W1:Y:S02]  /*5860*/  SYNCS.PHASECHK.TRANS64.TRYWAIT P0, [R3+URZ+0x140], R0 ;  /* 0x00014000030075a7 */ /* 0x002e6400080011ff */
[----:B-1----:R-:W-:Y:S05]  /*5870*/  @!P0 BRA `(.L_x_100) ;  /* 0x0000003400a08947 */ /* 0x002fea0003800000 */
.L_x_187:
        /* <DEDUP_REMOVED lines=11> */
[----:B------:R-:W-:Y:S01]  /*5930*/  PLOP3.LUT P0, PT, PT, PT, UP1, 0x80, 0x8 ;  /* 0x000000000008781c */ /* 0x000fe20003f0f018 */
[----:B------:R-:W-:Y:S11]  /*5940*/  UP2UR UR45, UPR, URZ, 0x2 ;  /* 0x00000002ff2d7883 */ /* 0x000ff60008000000 */
[----:B------:R-:W-:Y:S01]  /*5950*/  @!UPT UIADD3 URZ, UPT, UPT, URZ, URZ, URZ ;  /* 0x000000fffffff290 */ /* 0x000fe2000fffe0ff */
[----:B-1----:R-:W-:Y:S02]  /*5960*/  @P0 SHF.R.U32.HI R0, RZ, 0x10, R5 ;  /* 0x00000010ff000819 */ /* 0x002fe40000011605 */
        /* <DEDUP_REMOVED lines=12> */
[----:B------:R-:W2:Y:S01]  /*5a30*/  LDCU UR12, c[0x0][0xb20] ;  /* 0x00016400ff0c77ac */ /* 0x000ea20008000800 */
[----:B------:R-:W-:Y:S02]  /*5a40*/  UIMAD.WIDE.U32 UR4, UR56, UR55, URZ ;  /* 0x00000037380472a5 */ /* 0x000fe4000f8e00ff */
[----:B------:R-:W-:Y:S02]  /*5a50*/  UIMAD.WIDE.U32 UR6, UR57, UR52, URZ ;  /* 0x00000034390672a5 */ /* 0x000fe4000f8e00ff */
[----:B------:R-:W-:Y:S02]  /*5a60*/  UISETP.NE.AND UP0, UPT, UR54, 0x1, UPT ;  /* 0x000000013600788c */ /* 0x000fe4000bf05270 */
[----:B------:R-:W-:Y:S02]  /*5a70*/  UIMAD.WIDE.U32 UR8, UR37, UR55, URZ ;  /* 0x00000037250872a5 */ /* 0x000fe4000f8e00ff */
[----:B------:R-:W-:Y:S02]  /*5a80*/  UIMAD.WIDE.U32 UR10, UR38, UR52, URZ ;  /* 0x00000034260a72a5 */ /* 0x000fe4000f8e00ff */
[----:B------:R-:W-:Y:S02]  /*5a90*/  UISETP.NE.AND UP1, UPT, UR43, 0x1, UPT ;  /* 0x000000012b00788c */ /* 0x000fe4000bf25270 */
[----:B------:R-:W-:Y:S01]  /*5aa0*/  UISETP.NE.AND UP2, UPT, UR42, 0x1, UPT ;  /* 0x000000012a00788c */ /* 0x000fe2000bf45270 */
[----:B------:R-:W-:Y:S02]  /*5ab0*/  UMOV UR4, UR5 ;  /* 0x0000000500047c82 */ /* 0x000fe40008000000 */
[----:B--2---:R-:W-:Y:S03]  /*5ac0*/  USHF.R.U32.HI UR5, URZ, UR12, UR4 ;  /* 0x0000000cff057299 */ /* 0x004fe60008011604 */
[----:B------:R-:W-:Y:S02]  /*5ad0*/  UMOV UR4, UR7 ;  /* 0x0000000700047c82 */ /* 0x000fe40008000000 */
[----:B------:R-:W-:Y:S02]  /*5ae0*/  USHF.R.U32.HI UR7, URZ, UR53, UR4 ;  /* 0x00000035ff077299 */ /* 0x000fe40008011604 */
[----:B------:R-:W-:Y:S02]  /*5af0*/  USEL UR4, UR56, UR5, !UP0 ;  /* 0x0000000538047287 */ /* 0x000fe4000c000000 */
[----:B------:R-:W-:Y:S01]  /*5b00*/  USEL UR7, UR57, UR7, !UP1 ;  /* 0x0000000739077287 */ /* 0x000fe2000c800000 */
[----:B------:R-:W-:Y:S01]  /*5b10*/  UMOV UR5, UR9 ;  /* 0x0000000900057c82 */ /* 0x000fe20008000000 */
[----:B------:R-:W-:Y:S02]  /*5b20*/  UIMAD.WIDE.U32 UR8, UR4, UR40, URZ ;  /* 0x00000028040872a5 */ /* 0x000fe4000f8e00ff */
[----:B------:R-:W-:Y:S03]  /*5b30*/  USHF.R.U32.HI UR6, URZ, UR12, UR5 ;  /* 0x0000000cff067299 */ /* 0x000fe60008011605 */
[----:B------:R-:W-:Y:S01]  /*5b40*/  UMOV UR5, UR11 ;  /* 0x0000000b00057c82 */ /* 0x000fe20008000000 */
[----:B------:R-:W-:Y:S02]  /*5b50*/  UIMAD.WIDE.U32 UR10, UR7, UR40, URZ ;  /* 0x00000028070a72a5 */ /* 0x000fe4000f8e00ff */
[----:B------:R-:W-:Y:S02]  /*5b60*/  USHF.R.U32.HI UR12, URZ, UR53, UR5 ;  /* 0x00000035ff0c7299 */ /* 0x000fe40008011605 */
[----:B------:R-:W-:Y:S01]  /*5b70*/  USEL UR6, UR37, UR6, !UP0 ;  /* 0x0000000625067287 */ /* 0x000fe2000c000000 */
[----:B------:R-:W-:Y:S02]  /*5b80*/  UMOV UR5, UR9 ;  /* 0x0000000900057c82 */ /* 0x000fe40008000000 */
[----:B------:R-:W-:Y:S01]  /*5b90*/  UMOV UR10, UR11 ;  /* 0x0000000b000a7c82 */ /* 0x000fe20008000000 */
[----:B------:R-:W-:Y:S02]  /*5ba0*/  @UP2 USHF.R.U32.HI UR4, URZ, UR41, UR5 ;  /* 0x00000029ff042299 */ /* 0x000fe40008011605 */
[----:B------:R-:W-:Y:S02]  /*5bb0*/  @UP2 USHF.R.U32.HI UR7, URZ, UR41, UR10 ;  /* 0x00000029ff072299 */ /* 0x000fe4000801160a */
[----:B------:R-:W-:Y:S02]  /*5bc0*/  UIMAD UR4, UR42, UR4, URZ ;  /* 0x000000042a0472a4 */ /* 0x000fe4000f8e02ff */
[----:B------:R-:W-:Y:S02]  /*5bd0*/  UIMAD.WIDE.U32 UR10, UR6, UR40, URZ ;  /* 0x00000028060a72a5 */ /* 0x000fe4000f8e00ff */
[----:B------:R-:W-:Y:S02]  /*5be0*/  USEL UR5, UR38, UR12, !UP1 ;  /* 0x0000000c26057287 */ /* 0x000fe4000c800000 */
[----:B------:R-:W-:Y:S02]  /*5bf0*/  UIMAD UR8, UR42, UR7, URZ ;  /* 0x000000072a0872a4 */ /* 0x000fe4000f8e02ff */
[----:B------:R-:W-:Y:S03]  /*5c00*/  UISETP.GE.AND UP0, UPT, UR6, UR4, UPT ;  /* 0x000000040600728c */ /* 0x000fe6000bf06270 */
[----:B------:R-:W-:Y:S01]  /*5c10*/  UMOV UR4, UR11 ;  /* 0x0000000b00047c82 */ /* 0x000fe20008000000 */
[----:B------:R-:W-:Y:S02]  /*5c20*/  UISETP.GE.OR UP0, UPT, UR5, UR8, UP0 ;  /* 0x000000080500728c */ /* 0x000fe40008706670 */
[----:B------:R-:W-:Y:S02]  /*5c30*/  USHF.R.U32.HI UR4, URZ, UR41, UR4 ;  /* 0x00000029ff047299 */ /* 0x000fe40008011604 */
[----:B------:R-:W-:Y:S02]  /*5c40*/  UIMAD.WIDE.U32 UR8, UR5, UR40, URZ ;  /* 0x00000028050872a5 */ /* 0x000fe4000f8e00ff */
[----:B------:R-:W-:Y:S02]  /*5c50*/  USEL UR11, UR6, UR4, !UP2 ;  /* 0x00000004060b7287 */ /* 0x000fe4000d000000 */
[----:B------:R-:W-:Y:S02]  /*5c60*/  UIADD3 UR8, UPT, UPT, -UR5, URZ, URZ ;  /* 0x000000ff05087290 */ /* 0x000fe4000fffe1ff */
[----:B------:R-:W-:Y:S01]  /*5c70*/  UIADD3 UR10, UPT, UPT, -UR11, URZ, URZ ;  /* 0x000000ff0b0a7290 */ /* 0x000fe2000fffe1ff */
[----:B------:R-:W-:Y:S01]  /*5c80*/  @!UP0 UMOV UR4, UR9 ;  /* 0x0000000900048c82 */ /* 0x000fe20008000000 */
[----:B------:R-:W-:Y:S02]  /*5c90*/  UIADD3 UR9, UPT, UPT, -UR6, URZ, URZ ;  /* 0x000000ff06097290 */ /* 0x000fe4000fffe1ff */
[----:B------:R-:W-:Y:S02]  /*5ca0*/  @!UP0 USHF.R.U32.HI UR4, URZ, UR41, UR4 ;  /* 0x00000029ff048299 */ /* 0x000fe40008011604 */
[----:B------:R-:W-:Y:S02]  /*5cb0*/  UIMAD UR10, UR42, UR10, UR6 ;  /* 0x0000000a2a0a72a4 */ /* 0x000fe4000f8e0206 */
[----:B------:R-:W-:Y:S04]  /*5cc0*/  @!UP0 USEL UR4, UR5, UR4, !UP2 ;  /* 0x0000000405048287 */ /* 0x000fe8000d000000 */
[----:B------:R-:W-:Y:S02]  /*5cd0*/  @!UP0 UIMAD UR10, UR7, UR10, UR4 ;  /* 0x0000000a070a82a4 */ /* 0x000fe4000f8e0204 */
[----:B------:R-:W-:Y:S02]  /*5ce0*/  @!UP0 UIADD3 UR11, UPT, UPT, UR11, -UR4, URZ ;  /* 0x800000040b0b8290 */ /* 0x000fe4000fffe0ff */
[----:B------:R-:W-:Y:S02]  /*5cf0*/  UIMAD UR7, UR43, UR8, UR38 ;  /* 0x000000082b0772a4 */ /* 0x000fe4000f8e0226 */
[----:B------:R-:W-:Y:S02]  /*5d00*/  @!UP0 UIMAD UR6, UR11, UR42, UR5 ;  /* 0x0000002a0b0682a4 */ /* 0x000fe4000f8e0205 */
[----:B------:R-:W-:Y:S01]  /*5d10*/  UIMAD UR4, UR54, UR9, UR37 ;  /* 0x00000009360472a4 */ /* 0x000fe2000f8e0225 */
[----:B------:R-:W-:Y:S02]  /*5d20*/  @!UP0 UMOV UR5, UR10 ;  /* 0x0000000a00058c82 */ /* 0x000fe40008000000 */
[----:B------:R-:W-:Y:S02]  /*5d30*/  UIMAD UR38, UR5, UR43, UR7 ;  /* 0x0000002b052672a4 */ /* 0x000fe4000f8e0207 */
[----:B------:R-:W-:Y:S11]  /*5d40*/  UIMAD UR37, UR6, UR54, UR4 ;  /* 0x00000036062572a4 */ /* 0x000ff6000f8e0204 */
[----:B------:R-:W-:Y:S01]  /*5d50*/  @!UPT UIADD3 URZ, UPT, UPT, URZ, URZ, URZ ;  /* 0x000000fffffff290 */ /* 0x000fe2000fffe0ff */
.L_x_101:
[----:B------:R-:W-:Y:S01]  /*5d60*/  UISETP.NE.AND UP0, UPT, UR39, 0x1, UPT ;  /* 0x000000012700788c */ /* 0x000fe2000bf05270 */
[----:B------:R-:W-:Y:S01]  /*5d70*/  IADD3 R87, PT, PT, R87, 0x1, RZ ;  /* 0x0000000157577810 */ /* 0x000fe20007ffe0ff */
[----:B------:R-:W-:Y:S02]  /*5d80*/  USHF.L.U32 UR50, UR16, 0x6, URZ ;  /* 0x0000000610327899 */ /* 0x000fe400080006ff */
[----:B------:R-:W-:Y:S07]  /*5d90*/  USHF.L.U32 UR49, UR20, 0x7, URZ ;  /* 0x0000000714317899 */ /* 0x000fee00080006ff */
[----:B------:R-:W2:Y:S01]  /*5da0*/  @!UP0 LDCU.128 UR12, c[0x0][0xb10] ;  /* 0x00016200ff0c87ac */ /* 0x000ea20008000c00 */
[----:B------:R-:W3:Y:S01]  /*5db0*/  @!UP0 LDCU UR5, c[0x0][0xb0c] ;  /* 0x00016180ff0587ac */ /* 0x000ee20008000800 */
[----:B------:R-:W4:Y:S01]  /*5dc0*/  @!UP0 LDCU UR10, c[0x0][0xb20] ;  /* 0x00016400ff0a87ac */ /* 0x000f220008000800 */
[----:B--2---:R-:W-:Y:S02]  /*5dd0*/  UIMAD.WIDE.U32 UR8, UR38, UR12, URZ ;  /* 0x0000000c260872a5 */ /* 0x004fe4000f8e00ff */
[----:B------:R-:W-:Y:S02]  /*5de0*/  UIMAD.WIDE.U32 UR6, UR37, UR15, URZ ;  /* 0x0000000f250672a5 */ /* 0x000fe4000f8e00ff */
[----:B------:R-:W-:Y:S03]  /*5df0*/  @!UP0 UISETP.NE.AND UP1, UPT, UR14, 0x1, UPT ;  /* 0x000000010e00888c */ /* 0x000fe6000bf25270 */
[----:B------:R-:W-:Y:S01]  /*5e00*/  @!UP0 UMOV UR4, UR9 ;  /* 0x0000000900048c82 */ /* 0x000fe20008000000 */
[----:B---3--:R-:W-:Y:S02]  /*5e10*/  @!UP0 UISETP.NE.AND UP2, UPT, UR5, 0x1, UPT ;  /* 0x000000010500888c */ /* 0x008fe4000bf45270 */
[----:B------:R-:W-:Y:S01]  /*5e20*/  @!UP0 USHF.R.U32.HI UR4, URZ, UR13, UR4 ;  /* 0x0000000dff048299 */ /* 0x000fe20008011604 */
[----:B------:R-:W-:Y:S02]  /*5e30*/  @!UP0 UMOV UR6, UR7 ;  /* 0x0000000700068c82 */ /* 0x000fe40008000000 */
[----:B----4-:R-:W-:Y:S02]  /*5e40*/  @!UP0 USHF.R.U32.HI UR6, URZ, UR10, UR6 ;  /* 0x0000000aff068299 */ /* 0x010fe40008011606 */
[----:B------:R-:W-:Y:S02]  /*5e50*/  @!UP0 USEL UR7, UR38, UR4, !UP2 ;  /* 0x0000000426078287 */ /* 0x000fe4000d000000 */
[----:B------:R-:W-:Y:S04]  /*5e60*/  @!UP0 USEL UR6, UR37, UR6, !UP1 ;  /* 0x0000000625068287 */ /* 0x000fe8000c800000 */
[----:B------:R-:W-:Y:S02]  /*5e70*/  @!UP0 UIADD3 UR4, UPT, UPT, -UR7, UR6, URZ ;  /* 0x0000000607048290 */ /* 0x000fe4000fffe1ff */
[----:B------:R-:W-:Y:S02]  /*5e80*/  @!UP0 UIADD3 UR6, UPT, UPT, UR7, -UR6, URZ ;  /* 0x8000000607068290 */ /* 0x000fe4000fffe0ff */
[----:B------:R-:W-:Y:S02]  /*5e90*/  @!UP0 UIMAD UR38, UR4, UR5, UR38 ;  /* 0x00000005042682a4 */ /* 0x000fe4000f8e0226 */
[----:B------:R-:W-:Y:S02]  /*5ea0*/  @!UP0 UIMAD UR37, UR6, UR14, UR37 ;  /* 0x0000000e062582a4 */ /* 0x000fe4000f8e0225 */
[----:B------:R-:W-:Y:S09]  /*5eb0*/  ULOP3.LUT UP0, URZ, UR63, 0x1b0, URZ, 0xc0, !UPT ;  /* 0x000001b03fff7892 */ /* 0x000ff2000f80c0ff */
[----:B------:R-:W-:Y:S05]  /*5ec0*/  BRA.U !UP0, `(.L_x_102) ;  /* 0x0000000108407547 */ /* 0x000fea000b800000 */
[----:B------:R-:W2:Y:S01]  /*5ed0*/  LDCU.64 UR8, c[0x4][0x80] ;  /* 0x01001000ff0877ac */ /* 0x000ea20008000a00 */
[----:B------:R-:W-:Y:S01]  /*5ee0*/  MOV R3, 0x0 ;  /* 0x0000000000037802 */ /* 0x000fe20000000f00 */
[----:B------:R-:W-:Y:S02]  /*5ef0*/  HFMA2 R12, -RZ, RZ, 0, 5.9604644775390625e-08 ;  /* 0x00000001ff0c7431 */ /* 0x000fe400000001ff */
[----:B------:R-:W-:Y:S02]  /*5f00*/  IMAD.MOV.U32 R8, RZ, RZ, 0x70 ;  /* 0x00000070ff087424 */ /* 0x000fe400078e00ff */
[----:B------:R-:W-:Y:S01]  /*5f10*/  IMAD.MOV.U32 R13, RZ, RZ, RZ ;  /* 0x000000ffff0d7224 */ /* 0x000fe200078e00ff */
[----:B------:R-:W3:Y:S01]  /*5f20*/  LDCU.64 UR6, c[0x4][0x88] ;  /* 0x01001100ff0677ac */ /* 0x000ee20008000a00 */
[----:B------:R-:W4:Y:S01]  /*5f30*/  LDC.64 R2, c[0x4][R3] ;  /* 0x0100000003027b82 */ /* 0x000f220000000a00 */
[----:B------:R-:W1:Y:S01]  /*5f40*/  LDCU.64 UR4, c[0x4][0x8] ;  /* 0x01000100ff0477ac */ /* 0x000e620008000a00 */
[----:B--2---:R-:W-:Y:S01]  /*5f50*/  MOV R5, UR9 ;  /* 0x0000000900057c02 */ /* 0x004fe20008000f00 */
[----:B------:R-:W-:Y:S01]  /*5f60*/  IMAD.U32 R4, RZ, RZ, UR8 ;  /* 0x00000008ff047e24 */ /* 0x000fe2000f8e00ff */
[----:B---3--:R-:W-:Y:S01]  /*5f70*/  MOV R7, UR7 ;  /* 0x0000000700077c02 */ /* 0x008fe20008000f00 */
[----:B------:R-:W-:Y:S01]  /*5f80*/  IMAD.U32 R6, RZ, RZ, UR6 ;  /* 0x00000006ff067e24 */ /* 0x000fe2000f8e00ff */
[----:B-1----:R-:W-:Y:S01]  /*5f90*/  MOV R11, UR5 ;  /* 0x00000005000b7c02 */ /* 0x002fe20008000f00 */
[----:B------:R-:W-:Y:S02]  /*5fa0*/  IMAD.U32 R10, RZ, RZ, UR4 ;  /* 0x00000004ff0a7e24 */ /* 0x000fe4000f8e00ff */
[----:B------:R-:W-:Y:S07]  /*5fb0*/  LEPC R20, `(.L_x_102) ;  /* 0x000000001014794e */ /* 0x000fee0000000000 */
[----:B----45:R-:W-:Y:S05]  /*5fc0*/  CALL.ABS.NOINC R2 ;  /* 0x0000000002007343 */ /* 0x030fea0003c00000 */
.L_x_102:
[----:B------:R-:W-:Y:S01]  /*5fd0*/  LOP3.LUT P0, RZ, R94, 0x1b0, RZ, 0xc0, !PT ;  /* 0x000001b05eff7812 */ /* 0x000fe2000780c0ff */
[----:B------:R-:W-:Y:S11]  /*5fe0*/  BSSY.RECONVERGENT B6, `(.L_x_103) ;  /* 0x0000013000067945 */ /* 0x000ff60003800200 */
[----:B------:R-:W-:Y:S01]  /*5ff0*/  @!UPT UIADD3 URZ, UPT, UPT, URZ, URZ, URZ ;  /* 0x000000fffffff290 */ /* 0x000fe2000fffe0ff */
[----:B------:R-:W-:Y:S05]  /*6000*/  @!P0 BRA `(.L_x_104) ;  /* 0x0000000000408947 */ /* 0x000fea0003800000 */
        /* <DEDUP_REMOVED lines=16> */
.L_x_104:
[----:B------:R-:W-:Y:S05]  /*6110*/  BSYNC.RECONVERGENT B6 ;  /* 0x0000000000067941 */ /* 0x000fea0003800200 */
.L_x_103:
[----:B------:R-:W-:Y:S01]  /*6120*/  R2UR UR4, R86 ;  /* 0x00000000560472ca */ /* 0x000fe200000e0000 */
[----:B------:R-:W-:Y:S01]  /*6130*/  UISETP.NE.U32.AND UP0, UPT, UR60, URZ, UPT ;  /* 0x000000ff3c00728c */ /* 0x000fe2000bf05070 */
[----:B------:R-:W-:Y:S02]  /*6140*/  ISETP.NE.U32.AND P4, PT, R82, RZ, PT ;  /* 0x000000ff5200720c */ /* 0x000fe40003f85070 */
[----:B------:R-:W-:Y:S01]  /*6150*/  ISETP.NE.U32.AND P2, PT, RZ, UR46, PT ;  /* 0x0000002eff007c0c */ /* 0x000fe2000bf45070 */
[----:B------:R-:W-:Y:S01]  /*6160*/  UISETP.NE.AND.EX UP1, UPT, UR61, URZ, UPT, UP0 ;  /* 0x000000ff3d00728c */ /* 0x000fe2000bf25300 */
[----:B------:R-:W-:Y:S01]  /*6170*/  ISETP.NE.AND.EX P4, PT, R83, RZ, PT, P4 ;  /* 0x000000ff5300720c */ /* 0x000fe20003f85340 */
[----:B------:R-:W-:Y:S01]  /*6180*/  UPLOP3.LUT UP0, UPT, UPT, UPT, UPT, 0x40, 0x4 ;  /* 0x000000000004789c */ /* 0x000fe20003f0e870 */
[----:B------:R-:W-:Y:S05]  /*6190*/  ISETP.NE.AND.EX P2, PT, RZ, UR47, PT, P2 ;  /* 0x0000002fff007c0c */ /* 0x000fea000bf45320 */
[----:B------:R-:W-:Y:S06]  /*61a0*/  UISETP.NE.AND UP2, UPT, UR4, URZ, UPT ;  /* 0x000000ff0400728c */ /* 0x000fec000bf45270 */
[----:B------:R-:W-:Y:S05]  /*61b0*/  PLOP3.LUT P1, PT, PT, PT, UP2, 0x80, 0x8 ;  /* 0x000000000008781c */ /* 0x000fea0003f2f028 */
[----:B------:R-:W-:Y:S06]  /*61c0*/  @UP2 UPLOP3.LUT UP0, UPT, UPT, UPT, UP1, 0x80, 0x8 ;  /* 0x000000000008289c */ /* 0x000fec0003f0f010 */
[----:B------:R-:W-:Y:S01]  /*61d0*/  PLOP3.LUT P0, PT, PT, PT, UP0, 0x80, 0x8 ;  /* 0x000000000008781c */ /* 0x000fe20003f0f008 */
[----:B------:R-:W-:Y:S01]  /*61e0*/  @!UPT UIADD3 URZ, UPT, UPT, URZ, URZ, URZ ;  /* 0x000000fffffff290 */ /* 0x000fe2000fffe0ff */
[----:B------:R-:W-:Y:S11]  /*61f0*/  BRA.U !UP1, `(.L_x_105) ;  /* 0x00000001093c7547 */ /* 0x000ff6000b800000 */
[----:B------:R-:W-:Y:S01]  /*6200*/  UISETP.NE.U32.AND UP0, UPT, UR46, URZ, UPT ;  /* 0x000000ff2e00728c */ /* 0x000fe2000bf05070 */
[----:B-1----:R-:W-:Y:S01]  /*6210*/  HFMA2 R0, -RZ, RZ, 0, 5.9604644775390625e-08 ;  /* 0x00000001ff007431 */ /* 0x002fe200000001ff */
[----:B------:R-:W1:Y:S01]  /*6220*/  LDCU.64 UR8, c[0x0][0x358] ;  /* 0x00006b00ff0877ac */ /* 0x000e620008000a00 */
[----:B------:R-:W-:Y:S01]  /*6230*/  IMAD.MOV.U32 R84, RZ, RZ, 0x1 ;  /* 0x00000001ff547424 */ /* 0x000fe200078e00ff */
[----:B------:R-:W-:Y:S06]  /*6240*/  UISETP.NE.AND.EX UP0, UPT, UR47, URZ, UPT, UP0 ;  /* 0x000000ff2f00728c */ /* 0x000fec000bf05300 */
[----:B------:R-:W-:Y:S05]  /*6250*/  PLOP3.LUT P3, PT, PT, PT, UP0, 0x80, 0x8 ;  /* 0x000000000008781c */ /* 0x000fea0003f6f008 */
[----:B------:R-:W2:Y:S01]  /*6260*/  @UP0 LDCU.64 UR4, c[0x0][0x888] ;  /* 0x00011100ff0407ac */ /* 0x000ea20008000a00 */
[----:B------:R-:W-:Y:S07]  /*6270*/  @UP0 UIMAD UR6, UR36, UR60, URZ ;  /* 0x0000003c240602a4 */ /* 0x000fee000f8e02ff */
[----:B------:R-:W-:Y:S01]  /*6280*/  @!P3 PRMT R84, R0, 0x7610, R84 ;  /* 0x000076100054b816 */ /* 0x000fe20000000054 */
[----:B--2---:R-:W-:Y:S06]  /*6290*/  @UP0 UIMAD.WIDE UR4, UR6, 0x4, UR4 ;  /* 0x00000004060408a5 */ /* 0x004fec000f8e0204 */
[----:B------:R-:W-:Y:S01]  /*62a0*/  IMAD.U32 R2, RZ, RZ, UR4 ;  /* 0x00000004ff027e24 */ /* 0x000fe2000f8e00ff */
[----:B------:R-:W-:Y:S04]  /*62b0*/  MOV R3, UR5 ;  /* 0x0000000500037c02 */ /* 0x000fe80008000f00 */
[----:B------:R-:W2:Y:S01]  /*62c0*/  @!UP0 LDCU UR4, c[0x0][0x880] ;  /* 0x00011000ff0487ac */ /* 0x000ea20008000800 */
[----:B-1---5:R3:W5:Y:S02]  /*62d0*/  @P3 LDG.E R41, desc[UR8][R2.64] ;  /* 0x0000000802293981 */ /* 0x022764000c1e1900 */
[----:B--23--:R-:W-:Y:S02]  /*62e0*/  @!P3 IMAD.U32 R41, RZ, RZ, UR4 ;  /* 0x00000004ff29be24 */ /* 0x00cfe4000f8e00ff */
.L_x_105:
[----:B------:R-:W-:Y:S05]  /*62f0*/  @!P4 BRA `(.L_x_106) ;  /* 0x000000000024c947 */ /* 0x000fea0003800000 */
[----:B------:R-:W-:Y:S01]  /*6300*/  ISETP.NE.U32.AND P3, PT, R80, RZ, PT ;  /* 0x000000ff5000720c */ /* 0x000fe20003f65070 */
[----:B------:R-:W2:Y:S03]  /*6310*/  LDCU.64 UR4, c[0x0][0x358] ;  /* 0x00006b00ff0477ac */ /* 0x000ea60008000a00 */
[----:B------:R-:W-:Y:S11]  /*6320*/  ISETP.NE.AND.EX P3, PT, R81, RZ, PT, P3 ;  /* 0x000000ff5100720c */ /* 0x000ff60003f65330 */
[----:B------:R-:W-:Y:S02]  /*6330*/  @!UPT UIADD3 URZ, UPT, UPT, URZ, URZ, URZ ;  /* 0x000000fffffff290 */ /* 0x000fe4000fffe0ff */
[----:B------:R-:W3:Y:S01]  /*6340*/  @P3 LDC.64 R2, c[0x0][0x8a8] ;  /* 0x00022a00ff023b82 */ /* 0x000ee20000000a00 */
[----:B-1----:R-:W-:Y:S04]  /*6350*/  @P3 IMAD R0, R82, UR36, RZ ;  /* 0x0000002452003c24 */ /* 0x002fe8000f8e02ff */
[----:B---3--:R-:W-:Y:S05]  /*6360*/  @P3 IMAD.WIDE R2, R0, 0x4, R2 ;  /* 0x0000000400023825 */ /* 0x008fea00078e0202 */
[----:B--2--5:R2:W5:Y:S02]  /*6370*/  @P3 LDG.E R38, desc[UR4][R2.64] ;  /* 0x0000000402263981 */ /* 0x024564000c1e1900 */
[----:B--2---:R-:W3:Y:S02]  /*6380*/  @!P3 LDC R38, c[0x0][0x8a0] ;  /* 0x00022800ff26bb82 */ /* 0x004ee40000000800 */
.L_x_106:
[----:B-----5:R-:W-:Y:S01]  /*6390*/  FSETP.NEU.AND P4, PT, R41, RZ, PT ;  /* 0x000000ff2900720b */ /* 0x020fe20003f8d000 */
[----:B------:R-:W-:Y:S01]  /*63a0*/  BSSY B1, `(.L_x_107) ;  /* 0x0000042000017945 */ /* 0x000fe20003800000 */
[----:B------:R-:W-:Y:S01]  /*63b0*/  SEL R5, RZ, 0xffffffff, P2 ;  /* 0xffffffffff057807 */ /* 0x000fe20001000000 */
[----:B------:R-:W-:Y:S01]  /*63c0*/  IMAD.MOV.U32 R102, RZ, RZ, 0x1 ;  /* 0x00000001ff667424 */ /* 0x000fe200078e00ff */
[----:B------:R-:W-:Y:S02]  /*63d0*/  LOP3.LUT P3, RZ, R84, 0xff, RZ, 0xc0, !PT ;  /* 0x000000ff54ff7812 */ /* 0x000fe4000786c0ff */
[----:B------:R-:W-:Y:S02]  /*63e0*/  CS2R R78, SRZ ;  /* 0x00000000004e7805 */ /* 0x000fe4000001ff00 */
[----:B------:R-:W-:Y:S02]  /*63f0*/  @P1 SEL R4, RZ, 0xffffffff, P4 ;  /* 0xffffffffff041807 */ /* 0x000fe40002000000 */
[----:B------:R-:W-:Y:S02]  /*6400*/  CS2R R76, SRZ ;  /* 0x00000000004c7805 */ /* 0x000fe4000001ff00 */
[----:B------:R-:W-:Y:S02]  /*6410*/  LEA R2, R90, UR44, 0x3 ;  /* 0x0000002c5a027c11 */ /* 0x000fe4000f8e18ff */
[----:B------:R-:W-:Y:S02]  /*6420*/  CS2R R74, SRZ ;  /* 0x00000000004a7805 */ /* 0x000fe4000001ff00 */
[----:B------:R-:W-:Y:S02]  /*6430*/  @P0 SEL R4, R5, R4, !P3 ;  /* 0x0000000405040207 */ /* 0x000fe40005800000 */
[----:B------:R-:W-:Y:S02]  /*6440*/  CS2R R72, SRZ ;  /* 0x0000000000487805 */ /* 0x000fe4000001ff00 */
[----:B------:R-:W-:Y:S02]  /*6450*/  LEA R100, R36, UR44, 0x3 ;  /* 0x0000002c24647c11 */ /* 0x000fe4000f8e18ff */
[----:B------:R-:W-:Y:S02]  /*6460*/  @P1 LOP3.LUT R4, R4, 0x1, RZ, 0xc0, !PT ;  /* 0x0000000104041812 */ /* 0x000fe400078ec0ff */
[----:B------:R-:W-:Y:S02]  /*6470*/  SHF.L.U32 R3, R92, 0x1f, RZ ;  /* 0x0000001f5c037819 */ /* 0x000fe400000006ff */
[----:B------:R-:W-:Y:S02]  /*6480*/  ISETP.NE.U32.OR P6, PT, R4, 0x1, !P1 ;  /* 0x000000010400780c */ /* 0x000fe40004fc5470 */
[----:B------:R-:W-:Y:S02]  /*6490*/  PLOP3.LUT P2, PT, PT, PT, UP1, 0x80, 0x8 ;  /* 0x000000000008781c */ /* 0x000fe40003f4f018 */
[C---:B------:R-:W-:Y:S02]  /*64a0*/  LEA.HI R39, R36.reuse, R36, RZ, 0x1 ;  /* 0x0000002424277211 */ /* 0x040fe400078f08ff */
[----:B------:R-:W-:Y:S02]  /*64b0*/  SEL R4, RZ, 0xffffffff, P4 ;  /* 0xffffffffff047807 */ /* 0x000fe40002000000 */
[----:B------:R-:W-:Y:S01]  /*64c0*/  P2R R96, PR, RZ, 0x40 ;  /* 0x00000040ff607803 */ /* 0x000fe20000000000 */
[C---:B-1----:R-:W-:Y:S01]  /*64d0*/  IMAD.SHL.U32 R0, R39.reuse, 0x40, RZ ;  /* 0x0000004027007824 */ /* 0x042fe200078e00ff */
[----:B------:R-:W-:Y:S03]  /*64e0*/  LOP3.LUT R39, R39, 0xffe, RZ, 0xc0, !PT ;  /* 0x00000ffe27277812 */ /* 0x000fe600078ec0ff */
[----:B------:R-:W-:Y:S02]  /*64f0*/  @P6 SHF.L.U32 R7, R89, 0x1f, RZ ;  /* 0x0000001f59076819 */ /* 0x000fe400000006ff */
[----:B------:R-:W-:Y:S01]  /*6500*/  @P2 SEL R4, R5, R4, !P3 ;  /* 0x0000000405042207 */ /* 0x000fe20005800000 */
[----:B------:R-:W-:Y:S01]  /*6510*/  IMAD.IADD R39, R36, 0x1, -R39 ;  /* 0x0000000124277824 */ /* 0x000fe200078e0a27 */
[----:B------:R-:W1:Y:S01]  /*6520*/  @P6 SYNCS.PHASECHK.TRANS64.TRYWAIT P1, [R2+URZ+0x110], R7 ;  /* 0x00011007020065a7 */ /* 0x000e6200080211ff */
[----:B------:R-:W-:Y:S02]  /*6530*/  LOP3.LUT R0, R0, 0xffffff80, RZ, 0xc0, !PT ;  /* 0xffffff8000007812 */ /* 0x000fe400078ec0ff */
[----:B------:R-:W-:Y:S03]  /*6540*/  LOP3.LUT R4, R4, 0x1, RZ, 0xc0, !PT ;  /* 0x0000000104047812 */ /* 0x000fe600078ec0ff */
[----:B------:R-:W-:Y:S01]  /*6550*/  IMAD.IADD R0, R37, 0x1, R0 ;  /* 0x0000000125007824 */ /* 0x000fe200078e0200 */
[----:B------:R-:W-:Y:S03]  /*6560*/  ISETP.NE.U32.AND P5, PT, R4, 0x1, PT ;  /* 0x000000010400780c */ /* 0x000fe60003fa5070 */
[----:B------:R-:W-:Y:S01]  /*6570*/  IMAD R39, R39, 0x100000, R0 ;  /* 0x0010000027277824 */ /* 0x000fe200078e0200 */
[----:B------:R-:W-:Y:S01]  /*6580*/  P2R R103, PR, RZ, 0x20 ;  /* 0x00000020ff677803 */ /* 0x000fe20000000000 */
[----:B------:R2:W4:Y:S01]  /*6590*/  SYNCS.PHASECHK.TRANS64.TRYWAIT P0, [R100+URZ+0x160], R3 ;  /* 0x00016003640075a7 */ /* 0x00052200080011ff */
[----:B-1----:R-:W-:Y:S01]  /*65a0*/  @P6 SEL R102, RZ, 0x1, !P1 ;  /* 0x00000001ff666807 */ /* 0x002fe20004800000 */
[----:B--2---:R-:W-:Y:S06]  /*65b0*/  @!P6 BRA `(.L_x_108) ;  /* 0x000000000080e947 */ /* 0x004fec0003800000 */
[----:B------:R-:W-:Y:S01]  /*65c0*/  @P5 IMAD R6, R90, 0x1000, R71 ;  /* 0x000010005a065824 */ /* 0x000fe200078e0247 */
[----:B------:R-:W1:Y:S01]  /*65d0*/  S2R R0, SR_CgaCtaId ;  /* 0x0000000000007919 */ /* 0x000e620000008800 */
[----:B------:R-:W-:Y:S01]  /*65e0*/  ISETP.NE.AND P1, PT, R102, RZ, PT ;  /* 0x000000ff6600720c */ /* 0x000fe20003f25270 */
[----:B------:R-:W-:Y:S01]  /*65f0*/  BSSY B0, `(.L_x_109) ;  /* 0x000000b000007945 */ /* 0x000fe20003800000 */
[----:B------:R-:W-:Y:S01]  /*6600*/  @P5 VIADD R4, R6, UR44 ;  /* 0x0000002c06045c36 */ /* 0x000fe20008000000 */
[----:B------:R-:W-:Y:S02]  /*6610*/  CS2R R74, SRZ ;  /* 0x00000000004a7805 */ /* 0x000fe4000001ff00 */
[----:B------:R-:W-:Y:S02]  /*6620*/  CS2R R72, SRZ ;  /* 0x0000000000487805 */ /* 0x000fe4000001ff00 */
[----:B------:R-:W-:Y:S01]  /*6630*/  CS2R R78, SRZ ;  /* 0x00000000004e7805 */ /* 0x000fe2000001ff00 */
[----:B------:R-:W-:Y:S01]  /*6640*/  @P5 IMAD R4, R93, -0x10, R4 ;  /* 0xfffffff05d045824 */ /* 0x000fe200078e0204 */
[----:B------:R-:W-:Y:S04]  /*6650*/  CS2R R76, SRZ ;  /* 0x00000000004c7805 */ /* 0x000fe8000001ff00 */
[----:B------:R-:W-:Y:S05]  /*6660*/  @P1 BRA `(.L_x_110) ;  /* 0x00000000000c1947 */ /* 0x000fea0003800000 */
[----:B------:R-:W-:Y:S04]  /*6670*/  SHF.L.U32 R5, R89, 0x1f, RZ ;  /* 0x0000001f59057819 */ /* 0x000fe800000006ff */
[----:B------:R-:W2:Y:S02]  /*6680*/  SYNCS.PHASECHK.TRANS64.TRYWAIT P1, [R2+URZ+0x110], R5 ;  /* 0x00011005020075a7 */ /* 0x000ea400080211ff */
[----:B--2---:R-:W-:Y:S05]  /*6690*/  @!P1 BRA `(.L_x_111) ;  /* 0x00000028002c9947 */ /* 0x004fea0003800000 */
.L_x_110:
[----:B------:R-:W-:Y:S05]  /*66a0*/  BSYNC B0 ;  /* 0x0000000000007941 */ /* 0x000fea0003800000 */
.L_x_109:
[----:B------:R-:W-:Y:S01]  /*66b0*/  ISETP.NE.AND P1, PT, R103, RZ, PT ;  /* 0x000000ff6700720c */ /* 0x000fe20003f25270 */
[----:B--2---:R-:W-:Y:S02]  /*66c0*/  VIADD R5, R2, 0x120 ;  /* 0x0000012002057836 */ /* 0x004fe40000000000 */
[----:B------:R-:W-:Y:S03]  /*66d0*/  VIADD R90, R90, 0x1 ;  /* 0x000000015a5a7836 */ /* 0x000fe60000000000 */
[----:B-1----:R-:W-:Y:S07]  /*66e0*/  PRMT R0, R0, 0x654, R5 ;  /* 0x0000065400007816 */ /* 0x002fee0000000005 */
[----:B------:R1:W2:Y:S04]  /*66f0*/  @P1 LDS.128 R72, [R6+UR44+0x200] ;  /* 0x0002002c06481984 */ /* 0x0002a80008000c00 */
[----:B------:R1:W1:Y:S01]  /*6700*/  @P1 LDS.128 R76, [R4+0x210] ;  /* 0x00021000044c1984 */ /* 0x0002620000000c00 */
[C---:B------:R-:W-:Y:S01]  /*6710*/  ISETP.NE.AND P1, PT, R90.reuse, 0x2, PT ;  /* 0x000000025a00780c */ /* 0x040fe20003f25270 */
[----:B------:R-:W-:Y:S01]  /*6720*/  @!PT LDS RZ, [RZ] ;  /* 0x00000000fffff984 */ /* 0x000fe20000000800 */
[----:B------:R-:W-:Y:S01]  /*6730*/  @!PT LDS RZ, [RZ] ;  /* 0x00000000fffff984 */ /* 0x000fe20000000800 */
[----:B------:R-:W-:Y:S01]  /*6740*/  @!PT LDS RZ, [RZ] ;  /* 0x00000000fffff984 */ /* 0x000fe20000000800 */
[----:B------:R-:W-:Y:S01]  /*6750*/  @!PT LDS RZ, [RZ] ;  /* 0x00000000fffff984 */ /* 0x000fe20000000800 */
[----:B------:R5:W-:Y:S06]  /*6760*/  MEMBAR.ALL.CTA ;  /* 0x0000000000007992 */ /* 0x000bec0000008000 */
[----:B-----5:R-:W5:Y:S01]  /*6770*/  FENCE.VIEW.ASYNC.S ;  /* 0x00000000000073c6 */ /* 0x020f620000000000 */
[----:B------:R-:W-:Y:S01]  /*6780*/  SEL R90, R90, RZ, P1 ;  /* 0x000000ff5a5a7207 */ /* 0x000fe20000800000 */
[----:B-----5:R5:W-:Y:S02]  /*6790*/  SYNCS.ARRIVE.TRANS64.RED.A1T0 RZ, [R0+URZ], RZ ;  /* 0x000000ff00ff79a7 */ /* 0x020be400081004ff */
[----:B-----5:R-:W-:Y:S04]  /*67a0*/  SEL R0, RZ, 0x1, P1 ;  /* 0x00000001ff007807 */ /* 0x020fe80000800000 */
[----:B--2---:R-:W-:Y:S02]  /*67b0*/  LOP3.LUT R89, R89, R0, RZ, 0x3c, !PT ;  /* 0x0000000059597212 */ /* 0x004fe400078e3cff */
.L_x_108:
[----:B------:R-:W-:Y:S05]  /*67c0*/  BSYNC B1 ;  /* 0x0000000000017941 */ /* 0x000fea0003800000 */
.L_x_107:
[----:B------:R-:W-:Y:S04]  /*67d0*/  SHF.R.U32.HI R0, RZ, 0x15, R39 ;  /* 0x00000015ff007819 */ /* 0x000fe80000011627 */
[----:B------:R-:W-:Y:S01]  /*67e0*/  LOP3.LUT P1, RZ, R0, 0x3, R85, 0x48, !PT ;  /* 0x0000000300ff7812 */ /* 0x000fe20007824855 */
[----:B------:R-:W-:Y:S01]  /*67f0*/  @!UPT UIADD3 URZ, UPT, UPT, URZ, URZ, URZ ;  /* 0x000000fffffff290 */ /* 0x000fe2000fffe0ff */
[----:B----4-:R-:W-:Y:S11]  /*6800*/  @P0 BRA `(.L_x_112) ;  /* 0x0000000000080947 */ /* 0x010ff60003800000 */
[----:B------:R-:W2:Y:S02]  /*6810*/  SYNCS.PHASECHK.TRANS64.TRYWAIT P0, [R100+URZ+0x160], R3 ;  /* 0x00016003640075a7 */ /* 0x000ea400080011ff */
[----:B--2---:R-:W-:Y:S05]  /*6820*/  @!P0 BRA `(.L_x_113) ;  /* 0x0000002400dc8947 */ /* 0x004fea0003800000 */
.L_x_112:
[----:B------:R-:W-:Y:S05]  /*6830*/  @!P1 BRA `(.L_x_114) ;  /* 0x0000000000409947 */ /* 0x000fea0003800000 */
[----:B------:R-:W4:Y:S01]  /*6840*/  LDCU.64 UR8, c[0x4][0x70] ;  /* 0x01000e00ff0877ac */ /* 0x000f220008000a00 */
[----:B--2---:R-:W-:Y:S01]  /*6850*/  MOV R3, 0x0 ;  /* 0x0000000000037802 */ /* 0x004fe20000000f00 */
[----:B------:R-:W-:Y:S02]  /*6860*/  HFMA2 R12, -RZ, RZ, 0, 5.9604644775390625e-08 ;  /* 0x00000001ff0c7431 */ /* 0x000fe400000001ff */
[----:B------:R-:W-:Y:S02]  /*6870*/  IMAD.MOV.U32 R8, RZ, RZ, 0x192 ;  /* 0x00000192ff087424 */ /* 0x000fe400078e00ff */
[----:B------:R-:W-:Y:S01]  /*6880*/  IMAD.MOV.U32 R13, RZ, RZ, RZ ;  /* 0x000000ffff0d7224 */ /* 0x000fe200078e00ff */
[----:B------:R-:W2:Y:S01]  /*6890*/  LDCU.64 UR6, c[0x4][0x78] ;  /* 0x01000f00ff0677ac */ /* 0x000ea20008000a00 */
[----:B------:R-:W3:Y:S01]  /*68a0*/  LDC.64 R2, c[0x4][R3] ;  /* 0x0100000003027b82 */ /* 0x000ee20000000a00 */
[----:B------:R-:W5:Y:S01]  /*68b0*/  LDCU.64 UR4, c[0x4][0x10] ;  /* 0x01000200ff0477ac */ /* 0x000f620008000a00 */
[----:B----4-:R-:W-:Y:S01]  /*68c0*/  MOV R5, UR9 ;  /* 0x0000000900057c02 */ /* 0x010fe20008000f00 */
[----:B-1----:R-:W-:Y:S01]  /*68d0*/  IMAD.U32 R4, RZ, RZ, UR8 ;  /* 0x00000008ff047e24 */ /* 0x002fe2000f8e00ff */
[----:B--2---:R-:W-:Y:S01]  /*68e0*/  MOV R7, UR7 ;  /* 0x0000000700077c02 */ /* 0x004fe20008000f00 */
[----:B------:R-:W-:Y:S01]  /*68f0*/  IMAD.U32 R6, RZ, RZ, UR6 ;  /* 0x00000006ff067e24 */ /* 0x000fe2000f8e00ff */
[----:B-----5:R-:W-:Y:S01]  /*6900*/  MOV R11, UR5 ;  /* 0x00000005000b7c02 */ /* 0x020fe20008000f00 */
[----:B------:R-:W-:Y:S02]  /*6910*/  IMAD.U32 R10, RZ, RZ, UR4 ;  /* 0x00000004ff0a7e24 */ /* 0x000fe4000f8e00ff */
[----:B------:R-:W-:Y:S07]  /*6920*/  LEPC R20, `(.L_x_114) ;  /* 0x000000001014794e */ /* 0x000fee0000000000 */
[----:B---3--:R-:W-:Y:S05]  /*6930*/  CALL.ABS.NOINC R2 ;  /* 0x0000000002007343 */ /* 0x008fea0003c00000 */
.L_x_114:
[-C--:B------:R-:W-:Y:S01]  /*6940*/  F2FP.F16.E5M2.UNPACK_B R42, R72.reuse ;  /* 0x00000048ff2a723e */ /* 0x080fe200020004ff */
[----:B------:R-:W-:Y:S05]  /*6950*/  WARPSYNC.ALL ;  /* 0x0000000000007948 */ /* 0x000fea0003800000 */
[----:B------:R-:W-:Y:S01]  /*6960*/  R2UR UR4, R39 ;  /* 0x00000000270472ca */ /* 0x000fe200000e0000 */
[--C-:B------:R-:W-:Y:S01]  /*6970*/  HADD2.F32 R40, -RZ, R42.reuse.H0_H0 ;  /* 0x2000002aff287230 */ /* 0x100fe20000004100 */
[----:B------:R-:W-:Y:S01]  /*6980*/  F2FP.F16.E5M2.UNPACK_B R43, R72.H1 ;  /* 0x00000048ff2b723e */ /* 0x000fe200030004ff */
[----:B------:R-:W-:Y:S01]  /*6990*/  HADD2.F32 R42, -RZ, R42.H1_H1 ;  /* 0x3000002aff2a7230 */ /* 0x000fe20000004100 */
[-C--:B------:R-:W-:Y:S01]  /*69a0*/  F2FP.F16.E5M2.UNPACK_B R45, R73.reuse ;  /* 0x00000049ff2d723e */ /* 0x080fe200020004ff */
[----:B------:R-:W-:Y:S01]  /*69b0*/  BSSY.RECONVERGENT B0, `(.L_x_115) ;  /* 0x0000099000007945 */ /* 0x000fe20003800200 */
[----:B------:R-:W-:Y:S01]  /*69c0*/  F2FP.F16.E5M2.UNPACK_B R47, R73.H1 ;  /* 0x00000049ff2f723e */ /* 0x000fe200030004ff */
[--C-:B------:R-:W-:Y:S01]  /*69d0*/  HADD2.F32 R44, -RZ, R43.reuse.H0_H0 ;  /* 0x2000002bff2c7230 */ /* 0x100fe20000004100 */
[-C--:B------:R-:W-:Y:S01]  /*69e0*/  F2FP.F16.E5M2.UNPACK_B R49, R74.reuse ;  /* 0x0000004aff31723e */ /* 0x080fe200020004ff */
[----:B------:R-:W-:Y:S01]  /*69f0*/  HADD2.F32 R46, -RZ, R43.H1_H1 ;  /* 0x3000002bff2e7230 */ /* 0x000fe20000004100 */
[----:B------:R-:W-:Y:S01]  /*6a00*/  F2FP.F16.E5M2.UNPACK_B R51, R74.H1 ;  /* 0x0000004aff33723e */ /* 0x000fe200030004ff */
[--C-:B------:R-:W-:Y:S01]  /*6a10*/  HADD2.F32 R43, -RZ, R45.reuse.H0_H0 ;  /* 0x2000002dff2b7230 */ /* 0x100fe20000004100 */
[-C--:B------:R-:W-:Y:S01]  /*6a20*/  F2FP.F16.E5M2.UNPACK_B R53, R75.reuse ;  /* 0x0000004bff35723e */ /* 0x080fe200020004ff */
[----:B-1----:R-:W-:Y:S01]  /*6a30*/  LDTM.16dp32bit_t0_t15.x32 R4, tmem[UR4] ;  /* 0x00000004000479ee */ /* 0x002fe20008a80000 */
[----:B------:R-:W3:Y:S01]  /*6a40*/  LDTM.16dp32bit_t16_t31.x32 R4, tmem[UR4+0x20] ;  /* 0x00002004000479ee */ /* 0x000ee20008aa0000 */
[----:B------:R-:W-:Y:S01]  /*6a50*/  ISETP.NE.AND P6, PT, R96, RZ, PT ;  /* 0x000000ff6000720c */ /* 0x000fe20003fc5270 */
[----:B------:R-:W-:Y:S01]  /*6a60*/  HADD2.F32 R48, -RZ, R45.H1_H1 ;  /* 0x3000002dff307230 */ /* 0x000fe20000004100 */
[----:B------:R-:W-:Y:S01]  /*6a70*/  IADD3 R109, PT, PT, R71, UR44, RZ ;  /* 0x0000002c476d7c10 */ /* 0x000fe2000fffe0ff */
[----:B------:R-:W-:Y:S01]  /*6a80*/  HADD2.F32 R52, -RZ, R49.H1_H1 ;  /* 0x30000031ff347230 */ /* 0x000fe20000004100 */
[----:B------:R-:W-:Y:S01]  /*6a90*/  SHF.L.U32 R108, R88, 0x4, RZ ;  /* 0x00000004586c7819 */ /* 0x000fe200000006ff */
[----:B------:R-:W-:Y:S01]  /*6aa0*/  HADD2.F32 R56, -RZ, R53.H1_H1 ;  /* 0x30000035ff387230 */ /* 0x000fe20000004100 */
[----:B------:R-:W-:Y:S01]  /*6ab0*/  F2FP.F16.E5M2.UNPACK_B R55, R75.H1 ;  /* 0x0000004bff37723e */ /* 0x000fe200030004ff */
[--C-:B------:R-:W-:Y:S01]  /*6ac0*/  HADD2.F32 R45, -RZ, R47.reuse.H0_H0 ;  /* 0x2000002fff2d7230 */ /* 0x100fe20000004100 */
[----:B------:R-:W-:Y:S01]  /*6ad0*/  IADD3 R101, PT, PT, R109, R108, RZ ;  /* 0x0000006c6d657210 */ /* 0x000fe20007ffe0ff */
[----:B------:R-:W-:Y:S01]  /*6ae0*/  HADD2.F32 R50, -RZ, R47.H1_H1 ;  /* 0x3000002fff327230 */ /* 0x000fe20000004100 */
[-C--:B------:R-:W-:Y:S01]  /*6af0*/  F2FP.F16.E5M2.UNPACK_B R57, R76.reuse ;  /* 0x0000004cff39723e */ /* 0x080fe200020004ff */
[----:B------:R-:W-:Y:S01]  /*6b00*/  HADD2.F32 R47, -RZ, R49.H0_H0 ;  /* 0x20000031ff2f7230 */ /* 0x000fe20000004100 */
[----:B------:R-:W-:Y:S01]  /*6b10*/  F2FP.F16.E5M2.UNPACK_B R59, R76.H1 ;  /* 0x0000004cff3b723e */ /* 0x000fe200030004ff */
[----:B------:R-:W-:Y:S01]  /*6b20*/  HADD2.F32 R49, -RZ, R51.H0_H0 ;  /* 0x20000033ff317230 */ /* 0x000fe20000004100 */
[-C--:B------:R-:W-:Y:S01]  /*6b30*/  F2FP.F16.E5M2.UNPACK_B R61, R77.reuse ;  /* 0x0000004dff3d723e */ /* 0x080fe200020004ff */
[----:B------:R-:W-:Y:S01]  /*6b40*/  HADD2.F32 R60, -RZ, R57.H1_H1 ;  /* 0x30000039ff3c7230 */ /* 0x000fe20000004100 */
[----:B------:R-:W-:Y:S01]  /*6b50*/  F2FP.F16.E5M2.UNPACK_B R63, R77.H1 ;  /* 0x0000004dff3f723e */ /* 0x000fe200030004ff */
[----:B------:R-:W-:Y:S01]  /*6b60*/  HADD2.F32 R54, -RZ, R51.H1_H1 ;  /* 0x30000033ff367230 */ /* 0x000fe20000004100 */
[-C--:B------:R-:W-:Y:S01]  /*6b70*/  F2FP.F16.E5M2.UNPACK_B R65, R78.reuse ;  /* 0x0000004eff41723e */ /* 0x080fe200020004ff */
[----:B------:R-:W-:Y:S01]  /*6b80*/  HADD2.F32 R51, -RZ, R53.H0_H0 ;  /* 0x20000035ff337230 */ /* 0x000fe20000004100 */
[----:B------:R-:W-:Y:S01]  /*6b90*/  F2FP.F16.E5M2.UNPACK_B R67, R78.H1 ;  /* 0x0000004eff43723e */ /* 0x000fe200030004ff */
[----:B------:R-:W-:Y:S01]  /*6ba0*/  HADD2.F32 R64, -RZ, R61.H1_H1 ;  /* 0x3000003dff407230 */ /* 0x000fe20000004100 */
[----:B------:R-:W-:Y:S01]  /*6bb0*/  ISETP.NE.AND P0, PT, R95, RZ, PT ;  /* 0x000000ff5f00720c */ /* 0x000fe20003f05270 */
[C---:B---3--:R-:W-:Y:S01]  /*6bc0*/  FMUL R0, R38.reuse, R4 ;  /* 0x0000000426007220 */ /* 0x048fe20000400000 */
[C---:B------:R-:W-:Y:S01]  /*6bd0*/  FMUL R2, R38.reuse, R5 ;  /* 0x0000000526027220 */ /* 0x040fe20000400000 */
[C---:B------:R-:W-:Y:S01]  /*6be0*/  FMUL R4, R38.reuse, R8 ;  /* 0x0000000826047220 */ /* 0x040fe20000400000 */
[C---:B------:R-:W-:Y:S01]  /*6bf0*/  FMUL R5, R38.reuse, R9 ;  /* 0x0000000926057220 */ /* 0x040fe20000400000 */
[C---:B------:R-:W-:Y:S01]  /*6c00*/  FFMA R0, R41.reuse, R40, R0 ;  /* 0x0000002829007223 */ /* 0x040fe20000000000 */
[C---:B------:R-:W-:Y:S01]  /*6c10*/  FFMA R2, R41.reuse, R42, R2 ;  /* 0x0000002a29027223 */ /* 0x040fe20000000002 */
[C---:B------:R-:W-:Y:S01]  /*6c20*/  FMUL R8, R38.reuse, R12 ;  /* 0x0000000c26087220 */ /* 0x040fe20000400000 */
[C---:B------:R-:W-:Y:S01]  /*6c30*/  FMUL R9, R38.reuse, R13 ;  /* 0x0000000d26097220 */ /* 0x040fe20000400000 */
[C---:B------:R-:W-:Y:S01]  /*6c40*/  FMUL R12, R38.reuse, R16 ;  /* 0x00000010260c7220 */ /* 0x040fe20000400000 */
[C---:B------:R-:W-:Y:S01]  /*6c50*/  FMUL R13, R38.reuse, R17 ;  /* 0x00000011260d7220 */ /* 0x040fe20000400000 */
[C---:B------:R-:W-:Y:S01]  /*6c60*/  FMUL R16, R38.reuse, R20 ;  /* 0x0000001426107220 */ /* 0x040fe20000400000 */
[C---:B------:R-:W-:Y:S01]  /*6c70*/  FMUL R17, R38.reuse, R21 ;  /* 0x0000001526117220 */ /* 0x040fe20000400000 */
[C---:B------:R-:W-:Y:S01]  /*6c80*/  FMUL R20, R38.reuse, R24 ;  /* 0x0000001826147220 */ /* 0x040fe20000400000 */
[C---:B------:R-:W-:Y:S01]  /*6c90*/  FMUL R21, R38.reuse, R25 ;  /* 0x0000001926157220 */ /* 0x040fe20000400000 */
[----:B------:R-:W-:Y:S02]  /*6ca0*/  HADD2.F32 R68, -RZ, R65.H1_H1 ;  /* 0x30000041ff447230 */ /* 0x000fe40000004100 */
[C---:B------:R-:W-:Y:S01]  /*6cb0*/  FMUL R24, R38.reuse, R28 ;  /* 0x0000001c26187220 */ /* 0x040fe20000400000 */
[C---:B------:R-:W-:Y:S01]  /*6cc0*/  FMUL R25, R38.reuse, R29 ;  /* 0x0000001d26197220 */ /* 0x040fe20000400000 */
[C---:B------:R-:W-:Y:S01]  /*6cd0*/  FMUL R28, R38.reuse, R32 ;  /* 0x00000020261c7220 */ /* 0x040fe20000400000 */
[C---:B------:R-:W-:Y:S01]  /*6ce0*/  FMUL R29, R38.reuse, R33 ;  /* 0x00000021261d7220 */ /* 0x040fe20000400000 */
[C---:B--2---:R-:W-:Y:S01]  /*6cf0*/  FMUL R3, R38.reuse, R6 ;  /* 0x0000000626037220 */ /* 0x044fe20000400000 */
[C---:B------:R-:W-:Y:S01]  /*6d00*/  FMUL R7, R38.reuse, R7 ;  /* 0x0000000726077220 */ /* 0x040fe20000400000 */
[C---:B------:R-:W-:Y:S01]  /*6d10*/  FMUL R6, R38.reuse, R10 ;  /* 0x0000000a26067220 */ /* 0x040fe20000400000 */
[C---:B------:R-:W-:Y:S01]  /*6d20*/  FMUL R11, R38.reuse, R11 ;  /* 0x0000000b260b7220 */ /* 0x040fe20000400000 */
[C---:B------:R-:W-:Y:S01]  /*6d30*/  FFMA R3, R41.reuse, R44, R3 ;  /* 0x0000002c29037223 */ /* 0x040fe20000000003 */
[C---:B------:R-:W-:Y:S01]  /*6d40*/  FFMA R7, R41.reuse, R46, R7 ;  /* 0x0000002e29077223 */ /* 0x040fe20000000007 */
[C---:B------:R-:W-:Y:S01]  /*6d50*/  FFMA R4, R41.reuse, R43, R4 ;  /* 0x0000002b29047223 */ /* 0x040fe20000000004 */
[----:B------:R-:W-:Y:S01]  /*6d60*/  F2FP.F16.E5M2.UNPACK_B R40, R79 ;  /* 0x0000004fff28723e */ /* 0x000fe200020004ff */
[C---:B------:R-:W-:Y:S01]  /*6d70*/  FFMA R5, R41.reuse, R48, R5 ;  /* 0x0000003029057223 */ /* 0x040fe20000000005 */
[C---:B------:R-:W-:Y:S01]  /*6d80*/  FFMA R6, R41.reuse, R45, R6 ;  /* 0x0000002d29067223 */ /* 0x040fe20000000006 */
[----:B------:R-:W-:Y:S01]  /*6d90*/  F2FP.F16.E5M2.UNPACK_B R42, R79.H1 ;  /* 0x0000004fff2a723e */ /* 0x000fe200030004ff */
[C---:B------:R-:W-:Y:S01]  /*6da0*/  FFMA R11, R41.reuse, R50, R11 ;  /* 0x00000032290b7223 */ /* 0x040fe2000000000b */
[----:B------:R-:W-:Y:S01]  /*6db0*/  FFMA R8, R41, R47, R8 ;  /* 0x0000002f29087223 */ /* 0x000fe20000000008 */
[----:B------:R-:W-:Y:S01]  /*6dc0*/  F2FP.SATFINITE.E5M2.F32.PACK_AB_MERGE_C R97, R7, R3, RZ ;  /* 0x000000030761723e */ /* 0x000fe200048060ff */
[C---:B------:R-:W-:Y:S01]  /*6dd0*/  FFMA R9, R41.reuse, R52, R9 ;  /* 0x0000003429097223 */ /* 0x040fe20000000009 */
[----:B------:R-:W-:Y:S01]  /*6de0*/  FMUL R10, R38, R14 ;  /* 0x0000000e260a7220 */ /* 0x000fe20000400000 */
[----:B------:R-:W-:Y:S01]  /*6df0*/  LEA R109, R90, UR44, 0x3 ;  /* 0x0000002c5a6d7c11 */ /* 0x000fe2000f8e18ff */
[----:B------:R-:W-:Y:S01]  /*6e00*/  FMUL R15, R38, R15 ;  /* 0x0000000f260f7220 */ /* 0x000fe20000400000 */
[--C-:B------:R-:W-:Y:S01]  /*6e10*/  HADD2.F32 R53, -RZ, R55.reuse.H0_H0 ;  /* 0x20000037ff357230 */ /* 0x100fe20000004100 */
[----:B------:R-:W-:Y:S01]  /*6e20*/  F2FP.SATFINITE.E5M2.F32.PACK_AB_MERGE_C R96, R2, R0, R97 ;  /* 0x000000000260723e */ /* 0x000fe20004806061 */
[----:B------:R-:W-:Y:S01]  /*6e30*/  FFMA R10, R41, R49, R10 ;  /* 0x00000031290a7223 */ /* 0x000fe2000000000a */
[----:B------:R-:W-:Y:S01]  /*6e40*/  F2FP.SATFINITE.E5M2.F32.PACK_AB_MERGE_C R97, R11, R6, RZ ;  /* 0x000000060b61723e */ /* 0x000fe200048060ff */
[C---:B------:R-:W-:Y:S01]  /*6e50*/  FFMA R15, R41.reuse, R54, R15 ;  /* 0x00000036290f7223 */ /* 0x040fe2000000000f */
[C---:B------:R-:W-:Y:S01]  /*6e60*/  FFMA R12, R41.reuse, R51, R12 ;  /* 0x00000033290c7223 */ /* 0x040fe2000000000c */
[----:B------:R-:W-:Y:S01]  /*6e70*/  FFMA R13, R41, R56, R13 ;  /* 0x00000038290d7223 */ /* 0x000fe2000000000d */
[----:B------:R-:W-:Y:S01]  /*6e80*/  F2FP.SATFINITE.E5M2.F32.PACK_AB_MERGE_C R97, R5, R4, R97 ;  /* 0x000000040561723e */ /* 0x000fe20004806061 */
[----:B------:R-:W-:Y:S01]  /*6e90*/  HADD2.F32 R58, -RZ, R55.H1_H1 ;  /* 0x30000037ff3a7230 */ /* 0x000fe20000004100 */
[----:B------:R-:W-:Y:S01]  /*6ea0*/  F2FP.SATFINITE.E5M2.F32.PACK_AB_MERGE_C R98, R15, R10, RZ ;  /* 0x0000000a0f62723e */ /* 0x000fe200048060ff */
[----:B------:R-:W-:Y:S02]  /*6eb0*/  HADD2.F32 R55, -RZ, R57.H0_H0 ;  /* 0x20000039ff377230 */ /* 0x000fe40000004100 */
[C---:B------:R-:W-:Y:S01]  /*6ec0*/  FMUL R14, R38.reuse, R18 ;  /* 0x00000012260e7220 */ /* 0x040fe20000400000 */
[C---:B------:R-:W-:Y:S01]  /*6ed0*/  FMUL R19, R38.reuse, R19 ;  /* 0x0000001326137220 */ /* 0x040fe20000400000 */
[--C-:B------:R-:W-:Y:S02]  /*6ee0*/  HADD2.F32 R57, -RZ, R59.reuse.H0_H0 ;  /* 0x2000003bff397230 */ /* 0x100fe40000004100 */
[C---:B------:R-:W-:Y:S01]  /*6ef0*/  FMUL R18, R38.reuse, R22 ;  /* 0x0000001626127220 */ /* 0x040fe20000400000 */
[C---:B------:R-:W-:Y:S01]  /*6f00*/  FFMA R14, R41.reuse, R53, R14 ;  /* 0x00000035290e7223 */ /* 0x040fe2000000000e */
[----:B------:R-:W-:Y:S02]  /*6f10*/  HADD2.F32 R62, -RZ, R59.H1_H1 ;  /* 0x3000003bff3e7230 */ /* 0x000fe40000004100 */
[C---:B------:R-:W-:Y:S01]  /*6f20*/  FFMA R19, R41.reuse, R58, R19 ;  /* 0x0000003a29137223 */ /* 0x040fe20000000013 */
[----:B------:R-:W-:Y:S02]  /*6f30*/  HADD2.F32 R59, -RZ, R61.H0_H0 ;  /* 0x2000003dff3b7230 */ /* 0x000fe40000004100 */
[C---:B------:R-:W-:Y:S01]  /*6f40*/  FMUL R23, R38.reuse, R23 ;  /* 0x0000001726177220 */ /* 0x040fe20000400000 */
[C---:B------:R-:W-:Y:S01]  /*6f50*/  FFMA R16, R41.reuse, R55, R16 ;  /* 0x0000003729107223 */ /* 0x040fe20000000010 */
[C---:B------:R-:W-:Y:S01]  /*6f60*/  FFMA R17, R41.reuse, R60, R17 ;  /* 0x0000003c29117223 */ /* 0x040fe20000000011 */
[--C-:B------:R-:W-:Y:S02]  /*6f70*/  HADD2.F32 R61, -RZ, R63.reuse.H0_H0 ;  /* 0x2000003fff3d7230 */ /* 0x100fe40000004100 */
[C---:B------:R-:W-:Y:S01]  /*6f80*/  FFMA R18, R41.reuse, R57, R18 ;  /* 0x0000003929127223 */ /* 0x040fe20000000012 */
[----:B------:R-:W-:Y:S02]  /*6f90*/  HADD2.F32 R66, -RZ, R63.H1_H1 ;  /* 0x3000003fff427230 */ /* 0x000fe40000004100 */
[C---:B------:R-:W-:Y:S01]  /*6fa0*/  FMUL R22, R38.reuse, R26 ;  /* 0x0000001a26167220 */ /* 0x040fe20000400000 */
[----:B------:R-:W-:Y:S02]  /*6fb0*/  HADD2.F32 R63, -RZ, R65.H0_H0 ;  /* 0x20000041ff3f7230 */ /* 0x000fe40000004100 */
[C---:B------:R-:W-:Y:S01]  /*6fc0*/  FFMA R23, R41.reuse, R62, R23 ;  /* 0x0000003e29177223 */ /* 0x040fe20000000017 */
[C---:B------:R-:W-:Y:S01]  /*6fd0*/  FMUL R27, R38.reuse, R27 ;  /* 0x0000001b261b7220 */ /* 0x040fe20000400000 */
[C---:B------:R-:W-:Y:S01]  /*6fe0*/  FFMA R20, R41.reuse, R59, R20 ;  /* 0x0000003b29147223 */ /* 0x040fe20000000014 */
[C---:B------:R-:W-:Y:S01]  /*6ff0*/  FFMA R21, R41.reuse, R64, R21 ;  /* 0x0000004029157223 */ /* 0x040fe20000000015 */
[--C-:B------:R-:W-:Y:S02]  /*7000*/  HADD2.F32 R65, -RZ, R67.reuse.H0_H0 ;  /* 0x20000043ff417230 */ /* 0x100fe40000004100 */
[C---:B------:R-:W-:Y:S01]  /*7010*/  FFMA R22, R41.reuse, R61, R22 ;  /* 0x0000003d29167223 */ /* 0x040fe20000000016 */
[----:B------:R-:W-:Y:S02]  /*7020*/  HADD2.F32 R70, -RZ, R67.H1_H1 ;  /* 0x30000043ff467230 */ /* 0x000fe40000004100 */
[C---:B------:R-:W-:Y:S01]  /*7030*/  FMUL R26, R38.reuse, R30 ;  /* 0x0000001e261a7220 */ /* 0x040fe20000400000 */
[--C-:B------:R-:W-:Y:S02]  /*7040*/  HADD2.F32 R67, -RZ, R40.reuse.H0_H0 ;  /* 0x20000028ff437230 */ /* 0x100fe40000004100 */
[C---:B------:R-:W-:Y:S01]  /*7050*/  FFMA R27, R41.reuse, R66, R27 ;  /* 0x00000042291b7223 */ /* 0x040fe2000000001b */
[C---:B------:R-:W-:Y:S01]  /*7060*/  FMUL R31, R38.reuse, R31 ;  /* 0x0000001f261f7220 */ /* 0x040fe20000400000 */
[C---:B------:R-:W-:Y:S01]  /*7070*/  FFMA R24, R41.reuse, R63, R24 ;  /* 0x0000003f29187223 */ /* 0x040fe20000000018 */
[----:B------:R-:W-:Y:S02]  /*7080*/  HADD2.F32 R40, -RZ, R40.H1_H1 ;  /* 0x30000028ff287230 */ /* 0x000fe40000004100 */
[C---:B------:R-:W-:Y:S01]  /*7090*/  FFMA R25, R41.reuse, R68, R25 ;  /* 0x0000004429197223 */ /* 0x040fe20000000019 */
[--C-:B------:R-:W-:Y:S02]  /*70a0*/  HADD2.F32 R69, -RZ, R42.reuse.H0_H0 ;  /* 0x2000002aff457230 */ /* 0x100fe40000004100 */
[C---:B------:R-:W-:Y:S01]  /*70b0*/  FFMA R26, R41.reuse, R65, R26 ;  /* 0x00000041291a7223 */ /* 0x040fe2000000001a */
[----:B------:R-:W-:Y:S02]  /*70c0*/  HADD2.F32 R42, -RZ, R42.H1_H1 ;  /* 0x3000002aff2a7230 */ /* 0x000fe40000004100 */
[C---:B------:R-:W-:Y:S01]  /*70d0*/  FMUL R30, R38.reuse, R34 ;  /* 0x00000022261e7220 */ /* 0x040fe20000400000 */
[----:B------:R-:W-:Y:S01]  /*70e0*/  FFMA R31, R41, R70, R31 ;  /* 0x00000046291f7223 */ /* 0x000fe2000000001f */
[----:B------:R-:W-:Y:S01]  /*70f0*/  FMUL R35, R38, R35 ;  /* 0x0000002326237220 */ /* 0x000fe20000400000 */
[----:B------:R-:W-:Y:S01]  /*7100*/  F2FP.SATFINITE.E5M2.F32.PACK_AB_MERGE_C R99, R19, R14, RZ ;  /* 0x0000000e1363723e */ /* 0x000fe200048060ff */
[C---:B------:R-:W-:Y:S01]  /*7110*/  FFMA R28, R41.reuse, R67, R28 ;  /* 0x00000043291c7223 */ /* 0x040fe2000000001c */
[C---:B------:R-:W-:Y:S01]  /*7120*/  FFMA R29, R41.reuse, R40, R29 ;  /* 0x00000028291d7223 */ /* 0x040fe2000000001d */
[C---:B------:R-:W-:Y:S01]  /*7130*/  FFMA R30, R41.reuse, R69, R30 ;  /* 0x00000045291e7223 */ /* 0x040fe2000000001e */
[----:B------:R-:W-:Y:S01]  /*7140*/  FFMA R35, R41, R42, R35 ;  /* 0x0000002a29237223 */ /* 0x000fe20000000023 */
[----:B------:R-:W-:Y:S02]  /*7150*/  F2FP.SATFINITE.E5M2.F32.PACK_AB_MERGE_C R98, R9, R8, R98 ;  /* 0x000000080962723e */ /* 0x000fe40004806062 */
[----:B------:R-:W-:Y:S02]  /*7160*/  F2FP.SATFINITE.E5M2.F32.PACK_AB_MERGE_C R99, R13, R12, R99 ;  /* 0x0000000c0d63723e */ /* 0x000fe40004806063 */
[----:B------:R-:W-:Y:S02]  /*7170*/  F2FP.SATFINITE.E5M2.F32.PACK_AB_MERGE_C R104, R23, R18, RZ ;  /* 0x000000121768723e */ /* 0x000fe400048060ff */
[----:B------:R-:W-:Y:S01]  /*7180*/  F2FP.SATFINITE.E5M2.F32.PACK_AB_MERGE_C R105, R27, R22, RZ ;  /* 0x000000161b69723e */ /* 0x000fe200048060ff */
[----:B------:R1:W-:Y:S01]  /*7190*/  STS.128 [R71+UR44+0x2200], R96 ;  /* 0x0022006047007988 */ /* 0x0003e20008000c2c */
[----:B------:R-:W-:Y:S02]  /*71a0*/  F2FP.SATFINITE.E5M2.F32.PACK_AB_MERGE_C R110, R31, R26, RZ ;  /* 0x0000001a1f6e723e */ /* 0x000fe400048060ff */
[----:B------:R-:W-:Y:S02]  /*71b0*/  F2FP.SATFINITE.E5M2.F32.PACK_AB_MERGE_C R111, R35, R30, RZ ;  /* 0x0000001e236f723e */ /* 0x000fe400048060ff */
[----:B------:R-:W-:Y:S02]  /*71c0*/  F2FP.SATFINITE.E5M2.F32.PACK_AB_MERGE_C R104, R17, R16, R104 ;  /* 0x000000101168723e */ /* 0x000fe40004806068 */
[----:B------:R-:W-:Y:S02]  /*71d0*/  F2FP.SATFINITE.E5M2.F32.PACK_AB_MERGE_C R105, R21, R20, R105 ;  /* 0x000000141569723e */ /* 0x000fe40004806069 */
[----:B------:R-:W-:Y:S02]  /*71e0*/  F2FP.SATFINITE.E5M2.F32.PACK_AB_MERGE_C R106, R25, R24, R110 ;  /* 0x00000018196a723e */ /* 0x000fe4000480606e */
[----:B------:R-:W-:Y:S02]  /*71f0*/  F2FP.SATFINITE.E5M2.F32.PACK_AB_MERGE_C R107, R29, R28, R111 ;  /* 0x0000001c1d6b723e */ /* 0x000fe4000480606f */
[----:B------:R-:W-:Y:S03]  /*7200*/  @P6 SHF.L.U32 R110, R89, 0x1f, RZ ;  /* 0x0000001f596e6819 */ /* 0x000fe600000006ff */
[----:B------:R1:W-:Y:S01]  /*7210*/  STS.128 [R101+0x2210], R104 ;  /* 0x0022106865007388 */ /* 0x0003e20000000c00 */
[----:B------:R-:W-:Y:S01]  /*7220*/  @!PT LDS RZ, [RZ] ;  /* 0x00000000fffff984 */ /* 0x000fe20000000800 */
[----:B------:R-:W-:Y:S01]  /*7230*/  @!PT LDS RZ, [RZ] ;  /* 0x00000000fffff984 */ /* 0x000fe20000000800 */
[----:B------:R-:W-:Y:S01]  /*7240*/  @!PT LDS RZ, [RZ] ;  /* 0x00000000fffff984 */ /* 0x000fe20000000800 */
[----:B------:R-:W-:Y:S01]  /*7250*/  @!PT LDS RZ, [RZ] ;  /* 0x00000000fffff984 */ /* 0x000fe20000000800 */
[----:B------:R2:W-:Y:S07]  /*7260*/  MEMBAR.ALL.CTA ;  /* 0x0000000000007992 */ /* 0x0005ee0000008000 */
[----:B--2---:R-:W2:Y:S02]  /*7270*/  FENCE.VIEW.ASYNC.S ;  /* 0x00000000000073c6 */ /* 0x004ea40000000000 */
[----:B--2---:R-:W-:Y:S06]  /*7280*/  BAR.SYNC.DEFER_BLOCKING 0x1, 0x80 ;  /* 0x0042000000007b1d */ /* 0x004fec0000010000 */
[----:B------:R-:W-:Y:S05]  /*7290*/  @P0 BRA `(.L_x_116) ;  /* 0x0000000000280947 */ /* 0x000fea0003800000 */
[----:B------:R-:W2:Y:S01]  /*72a0*/  LDCU.64 UR6, c[0x0][0x348] ;  /* 0x00006900ff0677ac */ /* 0x000ea20008000a00 */
[----:B------:R-:W-:Y:S01]  /*72b0*/  UIADD3 UR4, UPT, UPT, UR44, 0x2200, URZ ;  /* 0x000022002c047890 */ /* 0x000fe2000fffe0ff */
[----:B------:R-:W-:Y:S05]  /*72c0*/  UMOV UR51, UR36 ;  /* 0x0000002400337c82 */ /* 0x000fea0008000000 */
[----:B------:R-:W-:Y:S04]  /*72d0*/  MOV R94, UR4 ;  /* 0x00000004005e7c02 */ /* 0x000fe80008000f00 */
[----:B------:R-:W-:Y:S01]  /*72e0*/  R2UR UR48, R94 ;  /* 0x000000005e3072ca */ /* 0x000fe200000e0000 */
[----:B--2---:R-:W-:Y:S04]  /*72f0*/  UIADD3 UR4, UP0, UPT, UR6, 0x680, URZ ;  /* 0x0000068006047890 */ /* 0x004fe8000ff1e0ff */
[----:B------:R-:W-:Y:S09]  /*7300*/  UIADD3.X UR5, UPT, UPT, URZ, UR7, URZ, UP0, !UPT ;  /* 0x00000007ff057290 */ /* 0x000ff200087fe4ff */
[----:B------:R2:W-:Y:S01]  /*7310*/  UTMASTG.3D [UR48], [UR4] ;  /* 0x00000030040073b5 */ /* 0x0005e20008010000 */
[----:B------:R0:W-:Y:S01]  /*7320*/  UTMACMDFLUSH ;  /* 0x00000000000079b7 */ /* 0x0001e20000000000 */
[----:B--2---:R-:W-:Y:S04]  /*7330*/  DEPBAR.LE SB0, 0x1 ;  /* 0x000080400000791a */ /* 0x004fe80000000000 */
.L_x_116:
[----:B------:R-:W-:Y:S05]  /*7340*/  BSYNC.RECONVERGENT B0 ;  /* 0x0000000000007941 */ /* 0x000fea0003800200 */
.L_x_115:
[----:B------:R-:W-:Y:S06]  /*7350*/  BAR.SYNC.DEFER_BLOCKING 0x1, 0x80 ;  /* 0x0042000000007b1d */ /* 0x000fec0000010000 */
[----:B------:R-:W2:Y:S01]  /*7360*/  @P6 SYNCS.PHASECHK.TRANS64.TRYWAIT P0, [R109+URZ+0x110], R110 ;  /* 0x0001106e6d0065a7 */ /* 0x000ea200080011ff */
[----:B------:R-:W-:Y:S01]  /*7370*/  BSSY B1, `(.L_x_117) ;  /* 0x0000020000017945 */ /* 0x000fe20003800000 */
[----:B--2---:R-:W-:Y:S03]  /*7380*/  @P6 SEL R102, RZ, 0x1, !P0 ;  /* 0x00000001ff666807 */ /* 0x004fe60004000000 */
[----:B------:R-:W-:Y:S05]  /*7390*/  @!P6 BRA `(.L_x_118) ;  /* 0x000000000074e947 */ /* 0x000fea0003800000 */
[----:B------:R-:W-:Y:S01]  /*73a0*/  ISETP.NE.AND P1, PT, R103, RZ, PT ;  /* 0x000000ff6700720c */ /* 0x000fe20003f25270 */
[----:B------:R-:W2:Y:S01]  /*73b0*/  S2R R0, SR_CgaCtaId ;  /* 0x0000000000007919 */ /* 0x000ea20000008800 */
[----:B------:R-:W-:Y:S01]  /*73c0*/  ISETP.NE.AND P0, PT, R102, RZ, PT ;  /* 0x000000ff6600720c */ /* 0x000fe20003f05270 */
[----:B------:R-:W-:Y:S10]  /*73d0*/  BSSY B0, `(.L_x_119) ;  /* 0x0000008000007945 */ /* 0x000ff40003800000 */
[----:B------:R-:W-:Y:S05]  /*73e0*/  @P1 IMAD R2, R90, 0x1000, R71 ;  /* 0x000010005a021824 */ /* 0x000fea00078e0247 */
[----:B------:R-:W-:Y:S05]  /*73f0*/  @P1 IADD3 R3, PT, PT, R2, UR44, RZ ;  /* 0x0000002c02031c10 */ /* 0x000fea000fffe0ff */
[----:B------:R-:W-:Y:S01]  /*7400*/  @P1 IMAD.IADD R3, R3, 0x1, R108 ;  /* 0x0000000103031824 */ /* 0x000fe200078e026c */
[----:B------:R-:W-:Y:S06]  /*7410*/  @P0 BRA `(.L_x_120) ;  /* 0x00000000000c0947 */ /* 0x000fec0003800000 */
[----:B------:R-:W-:Y:S04]  /*7420*/  SHF.L.U32 R4, R89, 0x1f, RZ ;  /* 0x0000001f59047819 */ /* 0x000fe800000006ff */
[----:B------:R-:W3:Y:S02]  /*7430*/  SYNCS.PHASECHK.TRANS64.TRYWAIT P0, [R109+URZ+0x110], R4 ;  /* 0x000110046d0075a7 */ /* 0x000ee400080011ff */
[----:B---3--:R-:W-:Y:S05]  /*7440*/  @!P0 BRA `(.L_x_121) ;  /* 0x0000001800e88947 */ /* 0x008fea0003800000 */
.L_x_120:
[----:B------:R-:W-:Y:S05]  /*7450*/  BSYNC B0 ;  /* 0x0000000000007941 */ /* 0x000fea0003800000 */
.L_x_119:
[----:B------:R-:W-:Y:S01]  /*7460*/  ISETP.NE.AND P0, PT, R103, RZ, PT ;  /* 0x000000ff6700720c */ /* 0x000fe20003f05270 */
[----:B---3--:R-:W-:Y:S02]  /*7470*/  VIADD R109, R109, 0x120 ;  /* 0x000001206d6d7836 */ /* 0x008fe40000000000 */
[----:B------:R-:W-:Y:S03]  /*7480*/  VIADD R90, R90, 0x1 ;  /* 0x000000015a5a7836 */ /* 0x000fe60000000000 */
[----:B--2---:R-:W-:Y:S07]  /*7490*/  PRMT R0, R0, 0x654, R109 ;  /* 0x0000065400007816 */ /* 0x004fee000000006d */
[----:B------:R2:W3:Y:S04]  /*74a0*/  @P0 LDS.128 R72, [R2+UR44+0x200] ;  /* 0x0002002c02480984 */ /* 0x0004e80008000c00 */
[----:B------:R2:W4:Y:S01]  /*74b0*/  @P0 LDS.128 R76, [R3+0x210] ;  /* 0x00021000034c0984 */ /* 0x0005220000000c00 */
        /* <DEDUP_REMOVED lines=10> */
[----:B--23--:R-:W-:Y:S02]  /*7560*/  LOP3.LUT R89, R89, R0, RZ, 0x3c, !PT ;  /* 0x0000000059597212 */ /* 0x00cfe400078e3cff */
.L_x_118:
[----:B------:R-:W-:Y:S05]  /*7570*/  BSYNC B1 ;  /* 0x0000000000017941 */ /* 0x000fea0003800000 */
.L_x_117:
[----:B------:R-:W-:Y:S05]  /*7580*/  VIADD R0, R39, 0x40 ;  /* 0x0000004027007836 */ /* 0x000fea0000000000 */
[----:B------:R-:W-:Y:S04]  /*7590*/  SHF.R.U32.HI R0, RZ, 0x15, R0 ;  /* 0x00000015ff007819 */ /* 0x000fe80000011600 */
[----:B------:R-:W-:Y:S11]  /*75a0*/  LOP3.LUT P0, RZ, R0, 0x3, R85, 0x48, !PT ;  /* 0x0000000300ff7812 */ /* 0x000ff60007804855 */
[----:B------:R-:W-:Y:S02]  /*75b0*/  @!UPT UIADD3 URZ, UPT, UPT, URZ, URZ, URZ ;  /* 0x000000fffffff290 */ /* 0x000fe4000fffe0ff */
[----:B------:R-:W-:Y:S05]  /*75c0*/  @!P0 BRA `(.L_x_122) ;  /* 0x0000000000408947 */ /* 0x000fea0003800000 */
[----:B------:R-:W2:Y:S01]  /*75d0*/  LDCU.64 UR8, c[0x4][0x70] ;  /* 0x01000e00ff0877ac */ /* 0x000ea20008000a00 */
[----:B------:R-:W-:Y:S01]  /*75e0*/  MOV R3, 0x0 ;  /* 0x0000000000037802 */ /* 0x000fe20000000f00 */
[----:B------:R-:W-:Y:S02]  /*75f0*/  HFMA2 R12, -RZ, RZ, 0, 5.9604644775390625e-08 ;  /* 0x00000001ff0c7431 */ /* 0x000fe400000001ff */
[----:B------:R-:W-:Y:S02]  /*7600*/  IMAD.MOV.U32 R8, RZ, RZ, 0x192 ;  /* 0x00000192ff087424 */ /* 0x000fe400078e00ff */
[----:B------:R-:W-:Y:S01]  /*7610*/  IMAD.MOV.U32 R13, RZ, RZ, RZ ;  /* 0x000000ffff0d7224 */ /* 0x000fe200078e00ff */
[----:B------:R-:W3:Y:S01]  /*7620*/  LDCU.64 UR6, c[0x4][0x78] ;  /* 0x01000f00ff0677ac */ /* 0x000ee20008000a00 */
[----:B------:R-:W1:Y:S01]  /*7630*/  LDC.64 R2, c[0x4][R3] ;  /* 0x0100000003027b82 */ /* 0x000e620000000a00 */
[----:B------:R-:W5:Y:S01]  /*7640*/  LDCU.64 UR4, c[0x4][0x10] ;  /* 0x01000200ff0477ac */ /* 0x000f620008000a00 */
[----:B--2---:R-:W-:Y:S01]  /*7650*/  MOV R5, UR9 ;  /* 0x0000000900057c02 */ /* 0x004fe20008000f00 */
[----:B------:R-:W-:Y:S01]  /*7660*/  IMAD.U32 R4, RZ, RZ, UR8 ;  /* 0x00000008ff047e24 */ /* 0x000fe2000f8e00ff */
[----:B---3--:R-:W-:Y:S01]  /*7670*/  MOV R7, UR7 ;  /* 0x0000000700077c02 */ /* 0x008fe20008000f00 */
[----:B------:R-:W-:Y:S01]  /*7680*/  IMAD.U32 R6, RZ, RZ, UR6 ;  /* 0x00000006ff067e24 */ /* 0x000fe2000f8e00ff */
[----:B-----5:R-:W-:Y:S01]  /*7690*/  MOV R11, UR5 ;  /* 0x00000005000b7c02 */ /* 0x020fe20008000f00 */
[----:B------:R-:W-:Y:S02]  /*76a0*/  IMAD.U32 R10, RZ, RZ, UR4 ;  /* 0x00000004ff0a7e24 */ /* 0x000fe4000f8e00ff */
[----:B------:R-:W-:Y:S07]  /*76b0*/  LEPC R20, `(.L_x_122) ;  /* 0x000000001014794e */ /* 0x000fee0000000000 */
[----:B-1--4-:R-:W-:Y:S05]  /*76c0*/  CALL.ABS.NOINC R2 ;  /* 0x0000000002007343 */ /* 0x012fea0003c00000 */
.L_x_122:
[----:B------:R-:W-:Y:S01]  /*76d0*/  ISETP.NE.AND P0, PT, R95, RZ, PT ;  /* 0x000000ff5f00720c */ /* 0x000fe20003f05270 */
[----:B------:R-:W-:Y:S05]  /*76e0*/  WARPSYNC.ALL ;  /* 0x0000000000007948 */ /* 0x000fea0003800000 */
[----:B------:R-:W-:Y:S01]  /*76f0*/  R2UR UR4, R39 ;  /* 0x00000000270472ca */ /* 0x000fe200000e0000 */
[----:B------:R-:W2:Y:S01]  /*7700*/  S2UR UR6, SR_CgaCtaId ;  /* 0x00000000000679c3 */ /* 0x000ea20000008800 */
[-C--:B------:R-:W-:Y:S01]  /*7710*/  F2FP.F16.E5M2.UNPACK_B R42, R72.reuse ;  /* 0x00000048ff2a723e */ /* 0x080fe200020004ff */
[----:B------:R-:W-:Y:S01]  /*7720*/  BSSY.RECONVERGENT B0, `(.L_x_123) ;  /* 0x000009c000007945 */ /* 0x000fe20003800200 */
[----:B------:R-:W-:Y:S02]  /*7730*/  F2FP.F16.E5M2.UNPACK_B R72, R72.H1 ;  /* 0x00000048ff48723e */ /* 0x000fe400030004ff */
[-C--:B------:R-:W-:Y:S01]  /*7740*/  F2FP.F16.E5M2.UNPACK_B R46, R73.reuse ;  /* 0x00000049ff2e723e */ /* 0x080fe200020004ff */
[--C-:B------:R-:W-:Y:S01]  /*7750*/  HADD2.F32 R40, -RZ, R42.reuse.H0_H0 ;  /* 0x2000002aff287230 */ /* 0x100fe20000004100 */
[----:B------:R-:W-:Y:S01]  /*7760*/  F2FP.F16.E5M2.UNPACK_B R73, R73.H1 ;  /* 0x00000049ff49723e */ /* 0x000fe200030004ff */
[----:B------:R-:W-:Y:S01]  /*7770*/  HADD2.F32 R42, -RZ, R42.H1_H1 ;  /* 0x3000002aff2a7230 */ /* 0x000fe20000004100 */
[-C--:B------:R-:W-:Y:S01]  /*7780*/  F2FP.F16.E5M2.UNPACK_B R50, R74.reuse ;  /* 0x0000004aff32723e */ /* 0x080fe200020004ff */
[----:B------:R-:W-:Y:S01]  /*7790*/  HADD2.F32 R43, -RZ, R72.H0_H0 ;  /* 0x20000048ff2b7230 */ /* 0x000fe20000004100 */
[----:B------:R-:W-:Y:S01]  /*77a0*/  F2FP.F16.E5M2.UNPACK_B R74, R74.H1 ;  /* 0x0000004aff4a723e */ /* 0x000fe200030004ff */
[----:B------:R-:W-:Y:S01]  /*77b0*/  LDTM.16dp32bit_t0_t15.x32 R4, tmem[UR4+0x40] ;  /* 0x00004004000479ee */ /* 0x000fe20008a80000 */
[----:B------:R-:W3:Y:S01]  /*77c0*/  LDTM.16dp32bit_t16_t31.x32 R4, tmem[UR4+0x60] ;  /* 0x00006004000479ee */ /* 0x000ee20008aa0000 */
[----:B------:R-:W-:Y:S01]  /*77d0*/  NOP ;  /* 0x0000000000007918 */ /* 0x000fe20000000000 */
[--C-:B------:R-:W-:Y:S01]  /*77e0*/  HADD2.F32 R45, -RZ, R46.reuse.H0_H0 ;  /* 0x2000002eff2d7230 */ /* 0x100fe20000004100 */
[----:B------:R-:W-:Y:S01]  /*77f0*/  R2UR UR5, R100 ;  /* 0x00000000640572ca */ /* 0x000fe200000e0000 */
[----:B------:R-:W-:Y:S01]  /*7800*/  HADD2.F32 R46, -RZ, R46.H1_H1 ;  /* 0x3000002eff2e7230 */ /* 0x000fe20000004100 */
[----:B------:R-:W-:Y:S01]  /*7810*/  F2FP.F16.E5M2.UNPACK_B R54, R75 ;  /* 0x0000004bff36723e */ /* 0x000fe200020004ff */
[--C-:B------:R-:W-:Y:S01]  /*7820*/  HADD2.F32 R49, -RZ, R50.reuse.H0_H0 ;  /* 0x20000032ff317230 */ /* 0x100fe20000004100 */
[----:B----4-:R-:W-:Y:S01]  /*7830*/  F2FP.F16.E5M2.UNPACK_B R58, R76 ;  /* 0x0000004cff3a723e */ /* 0x010fe200020004ff */
[----:B------:R-:W-:Y:S01]  /*7840*/  HADD2.F32 R50, -RZ, R50.H1_H1 ;  /* 0x30000032ff327230 */ /* 0x000fe20000004100 */
[----:B------:R-:W-:Y:S01]  /*7850*/  F2FP.F16.E5M2.UNPACK_B R62, R77 ;  /* 0x0000004dff3e723e */ /* 0x000fe200020004ff */
[--C-:B------:R-:W-:Y:S01]  /*7860*/  HADD2.F32 R53, -RZ, R54.reuse.H0_H0 ;  /* 0x20000036ff357230 */ /* 0x100fe20000004100 */
[----:B------:R-:W-:Y:S01]  /*7870*/  F2FP.F16.E5M2.UNPACK_B R66, R78 ;  /* 0x0000004eff42723e */ /* 0x000fe200020004ff */
[----:B------:R-:W-:Y:S01]  /*7880*/  HADD2.F32 R54, -RZ, R54.H1_H1 ;  /* 0x30000036ff367230 */ /* 0x000fe20000004100 */
[----:B------:R-:W-:Y:S01]  /*7890*/  F2FP.F16.E5M2.UNPACK_B R69, R79 ;  /* 0x0000004fff45723e */ /* 0x000fe200020004ff */
[--C-:B------:R-:W-:Y:S01]  /*78a0*/  HADD2.F32 R57, -RZ, R58.reuse.H0_H0 ;  /* 0x2000003aff397230 */ /* 0x100fe20000004100 */
[----:B------:R-:W-:Y:S01]  /*78b0*/  F2FP.F16.E5M2.UNPACK_B R75, R75.H1 ;  /* 0x0000004bff4b723e */ /* 0x000fe200030004ff */
[----:B------:R-:W-:Y:S01]  /*78c0*/  UIADD3 UR4, UPT, UPT, UR5, 0x180, URZ ;  /* 0x0000018005047890 */ /* 0x000fe2000fffe0ff */
[----:B------:R-:W-:Y:S01]  /*78d0*/  HADD2.F32 R59, -RZ, R58.H1_H1 ;  /* 0x3000003aff3b7230 */ /* 0x000fe20000004100 */
[----:B------:R-:W-:Y:S01]  /*78e0*/  F2FP.F16.E5M2.UNPACK_B R76, R76.H1 ;  /* 0x0000004cff4c723e */ /* 0x000fe200030004ff */
[--C-:B------:R-:W-:Y:S01]  /*78f0*/  HADD2.F32 R61, -RZ, R62.reuse.H0_H0 ;  /* 0x2000003eff3d7230 */ /* 0x100fe20000004100 */
[----:B------:R-:W-:Y:S01]  /*7900*/  F2FP.F16.E5M2.UNPACK_B R77, R77.H1 ;  /* 0x0000004dff4d723e */ /* 0x000fe200030004ff */
[----:B------:R-:W-:Y:S01]  /*7910*/  HADD2.F32 R62, -RZ, R62.H1_H1 ;  /* 0x3000003eff3e7230 */ /* 0x000fe20000004100 */
[----:B------:R-:W-:Y:S01]  /*7920*/  F2FP.F16.E5M2.UNPACK_B R78, R78.H1 ;  /* 0x0000004eff4e723e */ /* 0x000fe200030004ff */
[--C-:B------:R-:W-:Y:S01]  /*7930*/  HADD2.F32 R65, -RZ, R66.reuse.H0_H0 ;  /* 0x20000042ff417230 */ /* 0x100fe20000004100 */
[----:B--2---:R-:W-:Y:S01]  /*7940*/  UPRMT UR4, UR6, 0x654, UR4 ;  /* 0x0000065406047896 */ /* 0x004fe20008000004 */
        /* <DEDUP_REMOVED lines=8> */
[----:B------:R-:W-:Y:S01]  /*79d0*/  SYNCS.ARRIVE.TRANS64.RED.A1T0 RZ, [UR4], RZ ;  /* 0x000000ffffff79a7 */ /* 0x000fe20008100404 */
        /* <DEDUP_REMOVED lines=15> */
[--C-:B------:R-:W-:Y:S02]  /*7ad0*/  HADD2.F32 R47, -RZ, R73.reuse.H0_H0 ;  /* 0x20000049ff2f7230 */ /* 0x100fe40000004100 */
[C---:B------:R-:W-:Y:S01]  /*7ae0*/  FMUL R10, R38.reuse, R10 ;  /* 0x0000000a260a7220 */ /* 0x040fe20000400000 */
[C---:B------:R-:W-:Y:S01]  /*7af0*/  FFMA R6, R41.reuse, R43, R6 ;  /* 0x0000002b29067223 */ /* 0x040fe20000000006 */
[----:B------:R-:W-:Y:S02]  /*7b00*/  HADD2.F32 R48, -RZ, R73.H1_H1 ;  /* 0x30000049ff307230 */ /* 0x000fe40000004100 */
[C---:B------:R-:W-:Y:S01]  /*7b10*/  FFMA R7, R41.reuse, R44, R7 ;  /* 0x0000002c29077223 */ /* 0x040fe20000000007 */
[C---:B------:R-:W-:Y:S01]  /*7b20*/  FFMA R8, R41.reuse, R45, R8 ;  /* 0x0000002d29087223 */ /* 0x040fe20000000008 */
[C---:B------:R-:W-:Y:S01]  /*7b30*/  FFMA R9, R41.reuse, R46, R9 ;  /* 0x0000002e29097223 */ /* 0x040fe20000000009 */
[----:B------:R-:W-:Y:S01]  /*7b40*/  FFMA R10, R41, R47, R10 ;  /* 0x0000002f290a7223 */ /* 0x000fe2000000000a */
[----:B------:R-:W-:Y:S01]  /*7b50*/  HADD2.F32 R43, -RZ, R69.H0_H0 ;  /* 0x20000045ff2b7230 */ /* 0x000fe20000004100 */
[----:B-1----:R-:W-:Y:S01]  /*7b60*/  F2FP.SATFINITE.E5M2.F32.PACK_AB_MERGE_C R96, R7, R6, RZ ;  /* 0x000000060760723e */ /* 0x002fe200048060ff */
[C---:B------:R-:W-:Y:S01]  /*7b70*/  FMUL R11, R38.reuse, R11 ;  /* 0x0000000b260b7220 */ /* 0x040fe20000400000 */
[--C-:B------:R-:W-:Y:S02]  /*7b80*/  HADD2.F32 R51, -RZ, R74.reuse.H0_H0 ;  /* 0x2000004aff337230 */ /* 0x100fe40000004100 */
[C---:B------:R-:W-:Y:S01]  /*7b90*/  FMUL R14, R38.reuse, R14 ;  /* 0x0000000e260e7220 */ /* 0x040fe20000400000 */
[----:B------:R-:W-:Y:S01]  /*7ba0*/  HADD2.F32 R52, -RZ, R74.H1_H1 ;  /* 0x3000004aff347230 */ /* 0x000fe20000004100 */
[----:B------:R-:W-:Y:S01]  /*7bb0*/  F2FP.SATFINITE.E5M2.F32.PACK_AB_MERGE_C R96, R5, R4, R96 ;  /* 0x000000040560723e */ /* 0x000fe20004806060 */
[C---:B------:R-:W-:Y:S01]  /*7bc0*/  FFMA R11, R41.reuse, R48, R11 ;  /* 0x00000030290b7223 */ /* 0x040fe2000000000b */
[C---:B------:R-:W-:Y:S01]  /*7bd0*/  FFMA R12, R41.reuse, R49, R12 ;  /* 0x00000031290c7223 */ /* 0x040fe2000000000c */
[C---:B------:R-:W-:Y:S01]  /*7be0*/  FFMA R13, R41.reuse, R50, R13 ;  /* 0x00000032290d7223 */ /* 0x040fe2000000000d */
[----:B------:R-:W-:Y:S01]  /*7bf0*/  FFMA R14, R41, R51, R14 ;  /* 0x00000033290e7223 */ /* 0x000fe2000000000e */
[C---:B------:R-:W-:Y:S01]  /*7c00*/  FMUL R15, R38.reuse, R15 ;  /* 0x0000000f260f7220 */ /* 0x040fe20000400000 */
[----:B------:R-:W-:Y:S01]  /*7c10*/  F2FP.F16.E5M2.UNPACK_B R79, R79.H1 ;  /* 0x0000004fff4f723e */ /* 0x000fe200030004ff */
[--C-:B------:R-:W-:Y:S01]  /*7c20*/  HADD2.F32 R55, -RZ, R75.reuse.H0_H0 ;  /* 0x2000004bff377230 */ /* 0x100fe20000004100 */
[----:B------:R-:W-:Y:S01]  /*7c30*/  F2FP.SATFINITE.E5M2.F32.PACK_AB_MERGE_C R97, R11, R10, RZ ;  /* 0x0000000a0b61723e */ /* 0x000fe200048060ff */
[C---:B------:R-:W-:Y:S01]  /*7c40*/  FFMA R15, R41.reuse, R52, R15 ;  /* 0x00000034290f7223 */ /* 0x040fe2000000000f */
[C---:B------:R-:W-:Y:S01]  /*7c50*/  FFMA R16, R41.reuse, R53, R16 ;  /* 0x0000003529107223 */ /* 0x040fe20000000010 */
[----:B------:R-:W-:Y:S01]  /*7c60*/  FFMA R17, R41, R54, R17 ;  /* 0x0000003629117223 */ /* 0x000fe20000000011 */
[----:B------:R-:W-:Y:S01]  /*7c70*/  F2FP.SATFINITE.E5M2.F32.PACK_AB_MERGE_C R97, R9, R8, R97 ;  /* 0x000000080961723e */ /* 0x000fe20004806061 */
[----:B------:R-:W-:Y:S01]  /*7c80*/  HADD2.F32 R56, -RZ, R75.H1_H1 ;  /* 0x3000004bff387230 */ /* 0x000fe20000004100 */
[----:B------:R-:W-:Y:S01]  /*7c90*/  F2FP.SATFINITE.E5M2.F32.PACK_AB_MERGE_C R98, R15, R14, RZ ;  /* 0x0000000e0f62723e */ /* 0x000fe200048060ff */
[C---:B------:R-:W-:Y:S01]  /*7ca0*/  FMUL R18, R38.reuse, R18 ;  /* 0x0000001226127220 */ /* 0x040fe20000400000 */
[C---:B------:R-:W-:Y:S01]  /*7cb0*/  FMUL R19, R38.reuse, R19 ;  /* 0x0000001326137220 */ /* 0x040fe20000400000 */
[--C-:B------:R-:W-:Y:S02]  /*7cc0*/  HADD2.F32 R58, -RZ, R76.reuse.H0_H0 ;  /* 0x2000004cff3a7230 */ /* 0x100fe40000004100 */
[C---:B------:R-:W-:Y:S01]  /*7cd0*/  FMUL R3, R38.reuse, R22 ;  /* 0x0000001626037220 */ /* 0x040fe20000400000 */
[C---:B------:R-:W-:Y:S01]  /*7ce0*/  FFMA R18, R41.reuse, R55, R18 ;  /* 0x0000003729127223 */ /* 0x040fe20000000012 */
[----:B------:R-:W-:Y:S02]  /*7cf0*/  HADD2.F32 R60, -RZ, R76.H1_H1 ;  /* 0x3000004cff3c7230 */ /* 0x000fe40000004100 */
        /* <DEDUP_REMOVED lines=42> */
[----:B------:R-:W-:Y:S03]  /*7fa0*/  IADD3 R70, PT, PT, R36, 0x1, RZ ;  /* 0x0000000124467810 */ /* 0x000fe60007ffe0ff */
        /* <DEDUP_REMOVED lines=10> */
[----:B------:R-:W-:Y:S02]  /*8050*/  UIADD3 UR9, UPT, UPT, UR49, 0x40, URZ ;  /* 0x0000004031097890 */ /* 0x000fe4000fffe0ff */
[----:B------:R-:W-:Y:S01]  /*8060*/  UIADD3 UR8, UPT, UPT, UR44, 0x3200, URZ ;  /* 0x000032002c087890 */ /* 0x000fe2000fffe0ff */
[----:B------:R-:W-:Y:S01]  /*8070*/  UMOV UR10, UR50 ;  /* 0x00000032000a7c82 */ /* 0x000fe20008000000 */
[----:B------:R-:W-:Y:S01]  /*8080*/  UMOV UR11, UR36 ;  /* 0x00000024000b7c82 */ /* 0x000fe20008000000 */
[----:B--2---:R-:W-:Y:S04]  /*8090*/  UIADD3 UR4, UP0, UPT, UR6, 0x680, URZ ;  /* 0x0000068006047890 */ /* 0x004fe8000ff1e0ff */
[----:B------:R-:W-:Y:S09]  /*80a0*/  UIADD3.X UR5, UPT, UPT, URZ, UR7, URZ, UP0, !UPT ;  /* 0x00000007ff057290 */ /* 0x000ff200087fe4ff */
[----:B------:R2:W-:Y:S01]  /*80b0*/  UTMASTG.3D [UR8], [UR4] ;  /* 0x00000008040073b5 */ /* 0x0005e20008010000 */
[----:B------:R0:W-:Y:S01]  /*80c0*/  UTMACMDFLUSH ;  /* 0x00000000000079b7 */ /* 0x0001e20000000000 */
[----:B--2---:R-:W-:Y:S04]  /*80d0*/  DEPBAR.LE SB0, 0x1 ;  /* 0x000080400000791a */ /* 0x004fe80000000000 */
.L_x_124:
[----:B------:R-:W-:Y:S05]  /*80e0*/  BSYNC.RECONVERGENT B0 ;  /* 0x0000000000007941 */ /* 0x000fea0003800200 */
.L_x_123:
[----:B------:R-:W-:Y:S01]  /*80f0*/  BAR.SYNC.DEFER_BLOCKING 0x1, 0x80 ;  /* 0x0042000000007b1d */ /* 0x000fe20000010000 */
[----:B------:R-:W-:Y:S01]  /*8100*/  ISETP.NE.AND P0, PT, R87, 0x2, PT ;  /* 0x000000025700780c */ /* 0x000fe20003f05270 */
[----:B------:R-:W-:Y:S01]  /*8110*/  UISETP.NE.AND UP0, UPT, UR45, URZ, UPT ;  /* 0x000000ff2d00728c */ /* 0x000fe2000bf05270 */
[----:B------:R-:W-:Y:S01]  /*8120*/  ISETP.NE.AND P1, PT, R70, 0x4, PT ;  /* 0x000000044600780c */ /* 0x000fe20003f25270 */
[----:B------:R-:W-:Y:S01]  /*8130*/  UIADD3 UR20, UPT, UPT, UR37, UR62, URZ ;  /* 0x0000003e25147290 */ /* 0x000fe2000fffe0ff */
[----:B------:R-:W-:Y:S01]  /*8140*/  SEL R0, RZ, 0x1, P0 ;  /* 0x00000001ff007807 */ /* 0x000fe20000000000 */
[----:B------:R-:W-:Y:S01]  /*8150*/  UIADD3 UR16, UPT, UPT, UR38, UR59, URZ ;  /* 0x0000003b26107290 */ /* 0x000fe2000fffe0ff */
[----:B------:R-:W-:Y:S02]  /*8160*/  SEL R3, RZ, 0x1, P1 ;  /* 0x00000001ff037807 */ /* 0x000fe40000800000 */
[----:B------:R-:W-:Y:S02]  /*8170*/  LOP3.LUT R91, R91, R0, RZ, 0x3c, !PT ;  /* 0x000000005b5b7212 */ /* 0x000fe400078e3cff */
[----:B------:R-:W-:Y:S02]  /*8180*/  LOP3.LUT R92, R92, R3, RZ, 0x3c, !PT ;  /* 0x000000035c5c7212 */ /* 0x000fe400078e3cff */
[----:B------:R-:W-:Y:S02]  /*8190*/  SEL R87, R87, RZ, P0 ;  /* 0x000000ff57577207 */ /* 0x000fe40000000000 */
[----:B------:R-:W-:Y:S01]  /*81a0*/  SEL R36, R70, RZ, P1 ;  /* 0x000000ff46247207 */ /* 0x000fe20000800000 */
[----:B------:R-:W-:Y:S01]  /*81b0*/  UMOV UR36, UR58 ;  /* 0x0000003a00247c82 */ /* 0x000fe20008000000 */
[----:B------:R-:W-:Y:S05]  /*81c0*/  BRA.U UP0, `(.L_x_125) ;  /* 0xffffffd500987547 */ /* 0x000fea000b83ffff */
[----:B------:R-:W-:Y:S05]  /*81d0*/  EXIT ;  /* 0x000000000000794d */ /* 0x000fea0003800000 */
.L_x_25:
[----:B-1----:R1:W2:Y:S02]  /*81e0*/  SYNCS.PHASECHK.TRANS64.TRYWAIT P0, [R0+URZ+0x1b0], R3 ;  /* 0x0001b003000075a7 */ /* 0x0022a400080011ff */
[----:B--2---:R-:W-:Y:S05]  /*81f0*/  @!P0 NANOSLEEP.SYNCS 0x989680 ;  /* 0x009896800000895d */ /* 0x004fea0003900000 */
[----:B------:R-:W2:Y:S02]  /*8200*/  @!P0 SYNCS.PHASECHK.TRANS64 P0, [R0+URZ+0x1b0], R3 ;  /* 0x0001b003000085a7 */ /* 0x000ea400080010ff */
[----:B--2---:R-:W-:Y:S05]  /*8210*/  @!P0 BRA `(.L_x_25) ;  /* 0xfffffffc00f08947 */ /* 0x004fea000383ffff */
[----:B------:R-:W-:Y:S05]  /*8220*/  BRA `(.L_x_126) ;  /* 0xffffff9800587947 */ /* 0x000fea000383ffff */
.L_x_28:
[----:B-1----:R-:W-:-:S07]  /*8230*/  MOV R0, UR33 ;  /* 0x0000002100007c02 */ /* 0x002fce0008000f00 */
.L_x_127:
[----:B-1----:R1:W2:Y:S02]  /*8240*/  SYNCS.PHASECHK.TRANS64.TRYWAIT P0, [R0+URZ+0x88], R3 ;  /* 0x00008803000075a7 */ /* 0x0022a400080011ff */
[----:B--2---:R-:W-:Y:S05]  /*8250*/  @!P0 NANOSLEEP.SYNCS 0x989680 ;  /* 0x009896800000895d */ /* 0x004fea0003900000 */
[----:B------:R-:W2:Y:S02]  /*8260*/  @!P0 SYNCS.PHASECHK.TRANS64 P0, [R0+URZ+0x88], R3 ;  /* 0x00008803000085a7 */ /* 0x000ea400080010ff */
[----:B--2---:R-:W-:Y:S05]  /*8270*/  @!P0 BRA `(.L_x_127) ;  /* 0xfffffffc00f08947 */ /* 0x004fea000383ffff */
[----:B------:R-:W-:Y:S05]  /*8280*/  BRA `(.L_x_27) ;  /* 0xffffff98009c7947 */ /* 0x000fea000383ffff */
.L_x_35:
[----:B-1----:R-:W-:-:S07]  /*8290*/  MOV R0, UR17 ;  /* 0x0000001100007c02 */ /* 0x002fce0008000f00 */
.L_x_128:
[----:B-1----:R1:W2:Y:S02]  /*82a0*/  SYNCS.PHASECHK.TRANS64.TRYWAIT P0, [R0+URZ+0x88], R3 ;  /* 0x00008803000075a7 */ /* 0x0022a400080011ff */
[----:B--2---:R-:W-:Y:S05]  /*82b0*/  @!P0 NANOSLEEP.SYNCS 0x989680 ;  /* 0x009896800000895d */ /* 0x004fea0003900000 */
[----:B------:R-:W2:Y:S02]  /*82c0*/  @!P0 SYNCS.PHASECHK.TRANS64 P0, [R0+URZ+0x88], R3 ;  /* 0x00008803000085a7 */ /* 0x000ea400080010ff */
[----:B--2---:R-:W-:Y:S05]  /*82d0*/  @!P0 BRA `(.L_x_128) ;  /* 0xfffffffc00f08947 */ /* 0x004fea000383ffff */
[----:B------:R-:W-:Y:S05]  /*82e0*/  BRA `(.L_x_34) ;  /* 0xffffff9c005c7947 */ /* 0x000fea000383ffff */
.L_x_40:
[----:B-1----:R1:W2:Y:S02]  /*82f0*/  SYNCS.PHASECHK.TRANS64.TRYWAIT P0, [R3+URZ+0x140], R0 ;  /* 0x00014000030075a7 */ /* 0x0022a400080011ff */
[----:B--2---:R-:W-:Y:S05]  /*8300*/  @!P0 NANOSLEEP.SYNCS 0x989680 ;  /* 0x009896800000895d */ /* 0x004fea0003900000 */
[----:B------:R-:W2:Y:S02]  /*8310*/  @!P0 SYNCS.PHASECHK.TRANS64 P0, [R3+URZ+0x140], R0 ;  /* 0x00014000030085a7 */ /* 0x000ea400080010ff */
[----:B--2---:R-:W-:Y:S05]  /*8320*/  @!P0 BRA `(.L_x_40) ;  /* 0xfffffffc00f08947 */ /* 0x004fea000383ffff */
[----:B------:R-:W-:Y:S05]  /*8330*/  BRA `(.L_x_129) ;  /* 0xffffff9c00fc7947 */ /* 0x000fea000383ffff */
.L_x_44:
[----:B-1----:R-:W-:-:S07]  /*8340*/  MOV R0, UR4 ;  /* 0x0000000400007c02 */ /* 0x002fce0008000f00 */
.L_x_130:
[----:B-1----:R1:W2:Y:S02]  /*8350*/  SYNCS.PHASECHK.TRANS64.TRYWAIT P0, [R0+URZ], R3 ;  /* 0x00000003000075a7 */ /* 0x0022a400080011ff */
[----:B--2---:R-:W-:Y:S05]  /*8360*/  @!P0 NANOSLEEP.SYNCS 0x989680 ;  /* 0x009896800000895d */ /* 0x004fea0003900000 */
[----:B------:R-:W2:Y:S02]  /*8370*/  @!P0 SYNCS.PHASECHK.TRANS64 P0, [R0+URZ], R3 ;  /* 0x00000003000085a7 */ /* 0x000ea400080010ff */
[----:B--2---:R-:W-:Y:S05]  /*8380*/  @!P0 BRA `(.L_x_130) ;  /* 0xfffffffc00f08947 */ /* 0x004fea000383ffff */
[----:B------:R-:W-:Y:S05]  /*8390*/  BRA `(.L_x_131) ;  /* 0xffffffa400a07947 */ /* 0x000fea000383ffff */
.L_x_45:
[----:B------:R-:W-:-:S07]  /*83a0*/  MOV R0, UR5 ;  /* 0x0000000500007c02 */ /* 0x000fce0008000f00 */
.L_x_132:
[----:B-1----:R1:W2:Y:S02]  /*83b0*/  SYNCS.PHASECHK.TRANS64.TRYWAIT P0, [R0+URZ], R3 ;  /* 0x00000003000075a7 */ /* 0x0022a400080011ff */
[----:B--2---:R-:W-:Y:S05]  /*83c0*/  @!P0 NANOSLEEP.SYNCS 0x989680 ;  /* 0x009896800000895d */ /* 0x004fea0003900000 */
[----:B------:R-:W2:Y:S02]  /*83d0*/  @!P0 SYNCS.PHASECHK.TRANS64 P0, [R0+URZ], R3 ;  /* 0x00000003000085a7 */ /* 0x000ea400080010ff */
[----:B--2---:R-:W-:Y:S05]  /*83e0*/  @!P0 BRA `(.L_x_132) ;  /* 0xfffffffc00f08947 */ /* 0x004fea000383ffff */
[----:B------:R-:W-:Y:S05]  /*83f0*/  BRA `(.L_x_133) ;  /* 0xffffffa400ac7947 */ /* 0x000fea000383ffff */
.L_x_46:
[----:B------:R-:W-:-:S07]  /*8400*/  MOV R0, UR5 ;  /* 0x0000000500007c02 */ /* 0x000fce0008000f00 */
.L_x_134:
[----:B-1----:R1:W2:Y:S02]  /*8410*/  SYNCS.PHASECHK.TRANS64.TRYWAIT P0, [R0+URZ], R3 ;  /* 0x00000003000075a7 */ /* 0x0022a400080011ff */
[----:B--2---:R-:W-:Y:S05]  /*8420*/  @!P0 NANOSLEEP.SYNCS 0x989680 ;  /* 0x009896800000895d */ /* 0x004fea0003900000 */
[----:B------:R-:W2:Y:S02]  /*8430*/  @!P0 SYNCS.PHASECHK.TRANS64 P0, [R0+URZ], R3 ;  /* 0x00000003000085a7 */ /* 0x000ea400080010ff */
[----:B--2---:R-:W-:Y:S05]  /*8440*/  @!P0 BRA `(.L_x_134) ;  /* 0xfffffffc00f08947 */ /* 0x004fea000383ffff */
[----:B------:R-:W-:Y:S05]  /*8450*/  BRA `(.L_x_135) ;  /* 0xffffffa400b87947 */ /* 0x000fea000383ffff */
.L_x_47:
[----:B------:R-:W-:-:S07]  /*8460*/  MOV R0, UR5 ;  /* 0x0000000500007c02 */ /* 0x000fce0008000f00 */
.L_x_136:
[----:B-1----:R1:W2:Y:S02]  /*8470*/  SYNCS.PHASECHK.TRANS64.TRYWAIT P0, [R0+URZ], R3 ;  /* 0x00000003000075a7 */ /* 0x0022a400080011ff */
[----:B--2---:R-:W-:Y:S05]  /*8480*/  @!P0 NANOSLEEP.SYNCS 0x989680 ;  /* 0x009896800000895d */ /* 0x004fea0003900000 */
[----:B------:R-:W2:Y:S02]  /*8490*/  @!P0 SYNCS.PHASECHK.TRANS64 P0, [R0+URZ], R3 ;  /* 0x00000003000085a7 */ /* 0x000ea400080010ff */
[----:B--2---:R-:W-:Y:S05]  /*84a0*/  @!P0 BRA `(.L_x_136) ;  /* 0xfffffffc00f08947 */ /* 0x004fea000383ffff */
[----:B------:R-:W-:Y:S05]  /*84b0*/  BRA `(.L_x_137) ;  /* 0xffffffa400c47947 */ /* 0x000fea000383ffff */
.L_x_48:
[----:B------:R-:W-:-:S07]  /*84c0*/  MOV R0, UR5 ;  /* 0x0000000500007c02 */ /* 0x000fce0008000f00 */
.L_x_138:
[----:B-1----:R1:W2:Y:S02]  /*84d0*/  SYNCS.PHASECHK.TRANS64.TRYWAIT P0, [R0+URZ], R3 ;  /* 0x00000003000075a7 */ /* 0x0022a400080011ff */
[----:B--2---:R-:W-:Y:S05]  /*84e0*/  @!P0 NANOSLEEP.SYNCS 0x989680 ;  /* 0x009896800000895d */ /* 0x004fea0003900000 */
[----:B------:R-:W2:Y:S02]  /*84f0*/  @!P0 SYNCS.PHASECHK.TRANS64 P0, [R0+URZ], R3 ;  /* 0x00000003000085a7 */ /* 0x000ea400080010ff */
[----:B--2---:R-:W-:Y:S05]  /*8500*/  @!P0 BRA `(.L_x_138) ;  /* 0xfffffffc00f08947 */ /* 0x004fea000383ffff */
[----:B------:R-:W-:Y:S05]  /*8510*/  BRA `(.L_x_139) ;  /* 0xffffffa400d07947 */ /* 0x000fea000383ffff */
.L_x_49:
[----:B------:R-:W-:-:S07]  /*8520*/  MOV R0, UR5 ;  /* 0x0000000500007c02 */ /* 0x000fce0008000f00 */
.L_x_140:
[----:B-1----:R1:W2:Y:S02]  /*8530*/  SYNCS.PHASECHK.TRANS64.TRYWAIT P0, [R0+URZ], R3 ;  /* 0x00000003000075a7 */ /* 0x0022a400080011ff */
[----:B--2---:R-:W-:Y:S05]  /*8540*/  @!P0 NANOSLEEP.SYNCS 0x989680 ;  /* 0x009896800000895d */ /* 0x004fea0003900000 */
[----:B------:R-:W2:Y:S02]  /*8550*/  @!P0 SYNCS.PHASECHK.TRANS64 P0, [R0+URZ], R3 ;  /* 0x00000003000085a7 */ /* 0x000ea400080010ff */
[----:B--2---:R-:W-:Y:S05]  /*8560*/  @!P0 BRA `(.L_x_140) ;  /* 0xfffffffc00f08947 */ /* 0x004fea000383ffff */
[----:B------:R-:W-:Y:S05]  /*8570*/  BRA `(.L_x_141) ;  /* 0xffffffa400dc7947 */ /* 0x000fea000383ffff */
.L_x_50:
[----:B------:R-:W-:-:S07]  /*8580*/  MOV R0, UR5 ;  /* 0x0000000500007c02 */ /* 0x000fce0008000f00 */
.L_x_142:
[----:B-1----:R1:W2:Y:S02]  /*8590*/  SYNCS.PHASECHK.TRANS64.TRYWAIT P0, [R0+URZ], R3 ;  /* 0x00000003000075a7 */ /* 0x0022a400080011ff */
[----:B--2---:R-:W-:Y:S05]  /*85a0*/  @!P0 NANOSLEEP.SYNCS 0x989680 ;  /* 0x009896800000895d */ /* 0x004fea0003900000 */
[----:B------:R-:W2:Y:S02]  /*85b0*/  @!P0 SYNCS.PHASECHK.TRANS64 P0, [R0+URZ], R3 ;  /* 0x00000003000085a7 */ /* 0x000ea400080010ff */
[----:B--2---:R-:W-:Y:S05]  /*85c0*/  @!P0 BRA `(.L_x_142) ;  /* 0xfffffffc00f08947 */ /* 0x004fea000383ffff */
[----:B------:R-:W-:Y:S05]  /*85d0*/  BRA `(.L_x_143) ;  /* 0xffffffa400e87947 */ /* 0x000fea000383ffff */
.L_x_51:
[----:B------:R-:W-:-:S07]  /*85e0*/  MOV R0, UR5 ;  /* 0x0000000500007c02 */ /* 0x000fce0008000f00 */
.L_x_144:
[----:B-1----:R1:W2:Y:S02]  /*85f0*/  SYNCS.PHASECHK.TRANS64.TRYWAIT P0, [R0+URZ], R3 ;  /* 0x00000003000075a7 */ /* 0x0022a400080011ff */
[----:B--2---:R-:W-:Y:S05]  /*8600*/  @!P0 NANOSLEEP.SYNCS 0x989680 ;  /* 0x009896800000895d */ /* 0x004fea0003900000 */
[----:B------:R-:W2:Y:S02]  /*8610*/  @!P0 SYNCS.PHASECHK.TRANS64 P0, [R0+URZ], R3 ;  /* 0x00000003000085a7 */ /* 0x000ea400080010ff */
[----:B--2---:R-:W-:Y:S05]  /*8620*/  @!P0 BRA `(.L_x_144) ;  /* 0xfffffffc00f08947 */ /* 0x004fea000383ffff */
[----:B------:R-:W-:Y:S05]  /*8630*/  BRA `(.L_x_145) ;  /* 0xffffffa400f47947 */ /* 0x000fea000383ffff */
.L_x_52:
[----:B------:R-:W-:-:S07]  /*8640*/  MOV R0, UR5 ;  /* 0x0000000500007c02 */ /* 0x000fce0008000f00 */
.L_x_146:
[----:B-1----:R1:W2:Y:S02]  /*8650*/  SYNCS.PHASECHK.TRANS64.TRYWAIT P0, [R0+URZ], R3 ;  /* 0x00000003000075a7 */ /* 0x0022a400080011ff */
[----:B--2---:R-:W-:Y:S05]  /*8660*/  @!P0 NANOSLEEP.SYNCS 0x989680 ;  /* 0x009896800000895d */ /* 0x004fea0003900000 */
[----:B------:R-:W2:Y:S02]  /*8670*/  @!P0 SYNCS.PHASECHK.TRANS64 P0, [R0+URZ], R3 ;  /* 0x00000003000085a7 */ /* 0x000ea400080010ff */
[----:B--2---:R-:W-:Y:S05]  /*8680*/  @!P0 BRA `(.L_x_146) ;  /* 0xfffffffc00f08947 */ /* 0x004fea000383ffff */
[----:B------:R-:W-:Y:S05]  /*8690*/  BRA `(.L_x_147) ;  /* 0xffffffa800007947 */ /* 0x000fea000383ffff */
.L_x_53:
[----:B------:R-:W-:-:S07]  /*86a0*/  MOV R0, UR5 ;  /* 0x0000000500007c02 */ /* 0x000fce0008000f00 */
.L_x_148:
[----:B-1----:R1:W2:Y:S02]  /*86b0*/  SYNCS.PHASECHK.TRANS64.TRYWAIT P0, [R0+URZ], R3 ;  /* 0x00000003000075a7 */ /* 0x0022a400080011ff */
[----:B--2---:R-:W-:Y:S05]  /*86c0*/  @!P0 NANOSLEEP.SYNCS 0x989680 ;  /* 0x009896800000895d */ /* 0x004fea0003900000 */
[----:B------:R-:W2:Y:S02]  /*86d0*/  @!P0 SYNCS.PHASECHK.TRANS64 P0, [R0+URZ], R3 ;  /* 0x00000003000085a7 */ /* 0x000ea400080010ff */
[----:B--2---:R-:W-:Y:S05]  /*86e0*/  @!P0 BRA `(.L_x_148) ;  /* 0xfffffffc00f08947 */ /* 0x004fea000383ffff */
[----:B------:R-:W-:Y:S05]  /*86f0*/  BRA `(.L_x_149) ;  /* 0xffffffa8000c7947 */ /* 0x000fea000383ffff */
.L_x_54:
[----:B------:R-:W-:-:S07]  /*8700*/  MOV R0, UR5 ;  /* 0x0000000500007c02 */ /* 0x000fce0008000f00 */
.L_x_150:
[----:B-1----:R1:W2:Y:S02]  /*8710*/  SYNCS.PHASECHK.TRANS64.TRYWAIT P0, [R0+URZ], R3 ;  /* 0x00000003000075a7 */ /* 0x0022a400080011ff */
[----:B--2---:R-:W-:Y:S05]  /*8720*/  @!P0 NANOSLEEP.SYNCS 0x989680 ;  /* 0x009896800000895d */ /* 0x004fea0003900000 */
[----:B------:R-:W2:Y:S02]  /*8730*/  @!P0 SYNCS.PHASECHK.TRANS64 P0, [R0+URZ], R3 ;  /* 0x00000003000085a7 */ /* 0x000ea400080010ff */
[----:B--2---:R-:W-:Y:S05]  /*8740*/  @!P0 BRA `(.L_x_150) ;  /* 0xfffffffc00f08947 */ /* 0x004fea000383ffff */
[----:B------:R-:W-:Y:S05]  /*8750*/  BRA `(.L_x_151) ;  /* 0xffffffa800187947 */ /* 0x000fea000383ffff */
.L_x_55:
[----:B------:R-:W-:-:S07]  /*8760*/  MOV R0, UR5 ;  /* 0x0000000500007c02 */ /* 0x000fce0008000f00 */
.L_x_152:
[----:B-1----:R1:W2:Y:S02]  /*8770*/  SYNCS.PHASECHK.TRANS64.TRYWAIT P0, [R0+URZ], R3 ;  /* 0x00000003000075a7 */ /* 0x0022a400080011ff */
[----:B--2---:R-:W-:Y:S05]  /*8780*/  @!P0 NANOSLEEP.SYNCS 0x989680 ;  /* 0x009896800000895d */ /* 0x004fea0003900000 */
[----:B------:R-:W2:Y:S02]  /*8790*/  @!P0 SYNCS.PHASECHK.TRANS64 P0, [R0+URZ], R3 ;  /* 0x00000003000085a7 */ /* 0x000ea400080010ff */
[----:B--2---:R-:W-:Y:S05]  /*87a0*/  @!P0 BRA `(.L_x_152) ;  /* 0xfffffffc00f08947 */ /* 0x004fea000383ffff */
[----:B------:R-:W-:Y:S05]  /*87b0*/  BRA `(.L_x_153) ;  /* 0xffffffa800247947 */ /* 0x000fea000383ffff */
.L_x_56:
[----:B------:R-:W-:-:S07]  /*87c0*/  MOV R0, UR5 ;  /* 0x0000000500007c02 */ /* 0x000fce0008000f00 */
.L_x_154:
[----:B-1----:R1:W2:Y:S02]  /*87d0*/  SYNCS.PHASECHK.TRANS64.TRYWAIT P0, [R0+URZ], R3 ;  /* 0x00000003000075a7 */ /* 0x0022a400080011ff */
[----:B--2---:R-:W-:Y:S05]  /*87e0*/  @!P0 NANOSLEEP.SYNCS 0x989680 ;  /* 0x009896800000895d */ /* 0x004fea0003900000 */
[----:B------:R-:W2:Y:S02]  /*87f0*/  @!P0 SYNCS.PHASECHK.TRANS64 P0, [R0+URZ], R3 ;  /* 0x00000003000085a7 */ /* 0x000ea400080010ff */
[----:B--2---:R-:W-:Y:S05]  /*8800*/  @!P0 BRA `(.L_x_154) ;  /* 0xfffffffc00f08947 */ /* 0x004fea000383ffff */
[----:B------:R-:W-:Y:S05]  /*8810*/  BRA `(.L_x_155) ;  /* 0xffffffa800307947 */ /* 0x000fea000383ffff */
.L_x_57:
[----:B------:R-:W-:-:S07]  /*8820*/  MOV R0, UR5 ;  /* 0x0000000500007c02 */ /* 0x000fce0008000f00 */
.L_x_156:
[----:B-1----:R1:W2:Y:S02]  /*8830*/  SYNCS.PHASECHK.TRANS64.TRYWAIT P0, [R0+URZ], R3 ;  /* 0x00000003000075a7 */ /* 0x0022a400080011ff */
[----:B--2---:R-:W-:Y:S05]  /*8840*/  @!P0 NANOSLEEP.SYNCS 0x989680 ;  /* 0x009896800000895d */ /* 0x004fea0003900000 */
[----:B------:R-:W2:Y:S02]  /*8850*/  @!P0 SYNCS.PHASECHK.TRANS64 P0, [R0+URZ], R3 ;  /* 0x00000003000085a7 */ /* 0x000ea400080010ff */
[----:B--2---:R-:W-:Y:S05]  /*8860*/  @!P0 BRA `(.L_x_156) ;  /* 0xfffffffc00f08947 */ /* 0x004fea000383ffff */
[----:B------:R-:W-:Y:S05]  /*8870*/  BRA `(.L_x_157) ;  /* 0xffffffa8003c7947 */ /* 0x000fea000383ffff */
.L_x_58:
[----:B------:R-:W-:-:S07]  /*8880*/  MOV R0, UR5 ;  /* 0x0000000500007c02 */ /* 0x000fce0008000f00 */
.L_x_158:
[----:B-1----:R1:W2:Y:S02]  /*8890*/  SYNCS.PHASECHK.TRANS64.TRYWAIT P0, [R0+URZ], R3 ;  /* 0x00000003000075a7 */ /* 0x0022a400080011ff */
[----:B--2---:R-:W-:Y:S05]  /*88a0*/  @!P0 NANOSLEEP.SYNCS 0x989680 ;  /* 0x009896800000895d */ /* 0x004fea0003900000 */
[----:B------:R-:W2:Y:S02]  /*88b0*/  @!P0 SYNCS.PHASECHK.TRANS64 P0, [R0+URZ], R3 ;  /* 0x00000003000085a7 */ /* 0x000ea400080010ff */
[----:B--2---:R-:W-:Y:S05]  /*88c0*/  @!P0 BRA `(.L_x_158) ;  /* 0xfffffffc00f08947 */ /* 0x004fea000383ffff */
[----:B------:R-:W-:Y:S05]  /*88d0*/  BRA `(.L_x_159) ;  /* 0xffffffa800487947 */ /* 0x000fea000383ffff */
.L_x_59:
[----:B------:R-:W-:-:S07]  /*88e0*/  MOV R0, UR5 ;  /* 0x0000000500007c02 */ /* 0x000fce0008000f00 */
.L_x_160:
[----:B-1----:R1:W2:Y:S02]  /*88f0*/  SYNCS.PHASECHK.TRANS64.TRYWAIT P0, [R0+URZ], R3 ;  /* 0x00000003000075a7 */ /* 0x0022a400080011ff */
[----:B--2---:R-:W-:Y:S05]  /*8900*/  @!P0 NANOSLEEP.SYNCS 0x989680 ;  /* 0x009896800000895d */ /* 0x004fea0003900000 */
[----:B------:R-:W2:Y:S02]  /*8910*/  @!P0 SYNCS.PHASECHK.TRANS64 P0, [R0+URZ], R3 ;  /* 0x00000003000085a7 */ /* 0x000ea400080010ff */
[----:B--2---:R-:W-:Y:S05]  /*8920*/  @!P0 BRA `(.L_x_160) ;  /* 0xfffffffc00f08947 */ /* 0x004fea000383ffff */
[----:B------:R-:W-:Y:S05]  /*8930*/  BRA `(.L_x_161) ;  /* 0xffffffa800547947 */ /* 0x000fea000383ffff */
.L_x_62:
[----:B--2---:R2:W3:Y:S02]  /*8940*/  SYNCS.PHASECHK.TRANS64.TRYWAIT P0, [R2+URZ+0x1a0], R5 ;  /* 0x0001a005020075a7 */ /* 0x0044e400080011ff */
[----:B---3--:R-:W-:Y:S05]  /*8950*/  @!P0 NANOSLEEP.SYNCS 0x989680 ;  /* 0x009896800000895d */ /* 0x008fea0003900000 */
[----:B------:R-:W3:Y:S02]  /*8960*/  @!P0 SYNCS.PHASECHK.TRANS64 P0, [R2+URZ+0x1a0], R5 ;  /* 0x0001a005020085a7 */ /* 0x000ee400080010ff */
[----:B---3--:R-:W-:Y:S05]  /*8970*/  @!P0 BRA `(.L_x_62) ;  /* 0xfffffffc00f08947 */ /* 0x008fea000383ffff */
[----:B------:R-:W-:Y:S05]  /*8980*/  BRA `(.L_x_162) ;  /* 0xffffffa800b87947 */ /* 0x000fea000383ffff */
.L_x_63:
[----:B------:R-:W-:-:S07]  /*8990*/  MOV R2, UR4 ;  /* 0x0000000400027c02 */ /* 0x000fce0008000f00 */
.L_x_163:
[----:B--2---:R2:W3:Y:S02]  /*89a0*/  SYNCS.PHASECHK.TRANS64.TRYWAIT P0, [R2+URZ+0x150], R5 ;  /* 0x00015005020075a7 */ /* 0x0044e400080011ff */
[----:B---3--:R-:W-:Y:S05]  /*89b0*/  @!P0 NANOSLEEP.SYNCS 0x989680 ;  /* 0x009896800000895d */ /* 0x008fea0003900000 */
[----:B------:R-:W3:Y:S02]  /*89c0*/  @!P0 SYNCS.PHASECHK.TRANS64 P0, [R2+URZ+0x150], R5 ;  /* 0x00015005020085a7 */ /* 0x000ee400080010ff */
[----:B---3--:R-:W-:Y:S05]  /*89d0*/  @!P0 BRA `(.L_x_163) ;  /* 0xfffffffc00f08947 */ /* 0x008fea000383ffff */
[----:B------:R-:W-:Y:S05]  /*89e0*/  BRA `(.L_x_164) ;  /* 0xffffffa800c87947 */ /* 0x000fea000383ffff */
.L_x_64:
[----:B--2---:R2:W3:Y:S02]  /*89f0*/  SYNCS.PHASECHK.TRANS64.TRYWAIT P1, [R2+URZ+0x140], R5 ;  /* 0x00014005020075a7 */ /* 0x0044e400080211ff */
[----:B---3--:R-:W-:Y:S05]  /*8a00*/  @!P1 NANOSLEEP.SYNCS 0x989680 ;  /* 0x009896800000995d */ /* 0x008fea0003900000 */
[----:B------:R-:W3:Y:S02]  /*8a10*/  @!P1 SYNCS.PHASECHK.TRANS64 P1, [R2+URZ+0x140], R5 ;  /* 0x00014005020095a7 */ /* 0x000ee400080210ff */
[----:B---3--:R-:W-:Y:S05]  /*8a20*/  @!P1 BRA `(.L_x_64) ;  /* 0xfffffffc00f09947 */ /* 0x008fea000383ffff */
[----:B------:R-:W-:Y:S05]  /*8a30*/  BRA `(.L_x_165) ;  /* 0xffffffa800f87947 */ /* 0x000fea000383ffff */
.L_x_67:
[----:B------:R-:W-:-:S07]  /*8a40*/  MOV R0, UR4 ;  /* 0x0000000400007c02 */ /* 0x000fce0008000f00 */
.L_x_166:
[----:B--2---:R2:W3:Y:S02]  /*8a50*/  SYNCS.PHASECHK.TRANS64.TRYWAIT P0, [R0+URZ+0x150], R3 ;  /* 0x00015003000075a7 */ /* 0x0044e400080011ff */
[----:B---3--:R-:W-:Y:S05]  /*8a60*/  @!P0 NANOSLEEP.SYNCS 0x989680 ;  /* 0x009896800000895d */ /* 0x008fea0003900000 */
[----:B------:R-:W3:Y:S02]  /*8a70*/  @!P0 SYNCS.PHASECHK.TRANS64 P0, [R0+URZ+0x150], R3 ;  /* 0x00015003000085a7 */ /* 0x000ee400080010ff */
[----:B---3--:R-:W-:Y:S05]  /*8a80*/  @!P0 BRA `(.L_x_166) ;  /* 0xfffffffc00f08947 */ /* 0x008fea000383ffff */
[----:B------:R-:W-:Y:S05]  /*8a90*/  BRA `(.L_x_66) ;  /* 0xffffffac004c7947 */ /* 0x000fea000383ffff */
.L_x_74:
[----:B-1----:R1:W2:Y:S02]  /*8aa0*/  SYNCS.PHASECHK.TRANS64.TRYWAIT P1, [R0+URZ+0x140], R5 ;  /* 0x00014005000075a7 */ /* 0x0022a400080211ff */
[----:B--2---:R-:W-:Y:S05]  /*8ab0*/  @!P1 NANOSLEEP.SYNCS 0x989680 ;  /* 0x009896800000995d */ /* 0x004fea0003900000 */
[----:B------:R-:W2:Y:S02]  /*8ac0*/  @!P1 SYNCS.PHASECHK.TRANS64 P1, [R0+URZ+0x140], R5 ;  /* 0x00014005000095a7 */ /* 0x000ea400080210ff */
[----:B--2---:R-:W-:Y:S05]  /*8ad0*/  @!P1 BRA `(.L_x_74) ;  /* 0xfffffffc00f09947 */ /* 0x004fea000383ffff */
[----:B------:R-:W-:Y:S05]  /*8ae0*/  BRA `(.L_x_167) ;  /* 0xffffffb000b47947 */ /* 0x000fea000383ffff */
.L_x_75:
[----:B------:R-:W-:-:S07]  /*8af0*/  MOV R3, UR23 ;  /* 0x0000001700037c02 */ /* 0x000fce0008000f00 */
.L_x_168:
[----:B-1----:R1:W2:Y:S02]  /*8b00*/  SYNCS.PHASECHK.TRANS64.TRYWAIT P0, [R3+URZ+0x180], R0 ;  /* 0x00018000030075a7 */ /* 0x0022a400080011ff */
[----:B--2---:R-:W-:Y:S05]  /*8b10*/  @!P0 NANOSLEEP.SYNCS 0x989680 ;  /* 0x009896800000895d */ /* 0x004fea0003900000 */
[----:B------:R-:W2:Y:S02]  /*8b20*/  @!P0 SYNCS.PHASECHK.TRANS64 P0, [R3+URZ+0x180], R0 ;  /* 0x00018000030085a7 */ /* 0x000ea400080010ff */
[----:B--2---:R-:W-:Y:S05]  /*8b30*/  @!P0 BRA `(.L_x_168) ;  /* 0xfffffffc00f08947 */ /* 0x004fea000383ffff */
[----:B------:R-:W-:Y:S05]  /*8b40*/  BRA `(.L_x_169) ;  /* 0xffffffb400047947 */ /* 0x000fea000383ffff */
.L_x_78:
[----:B------:R-:W-:Y:S07]  /*8b50*/  MOV R0, UR5 ;  /* 0x0000000500007c02 */ /* 0x000fee0008000f00 */
.L_x_170:
[----:B-1----:R1:W2:Y:S02]  /*8b60*/  SYNCS.PHASECHK.TRANS64.TRYWAIT P0, [R0+URZ], R3 ;  /* 0x00000003000075a7 */ /* 0x0022a400080011ff */
[----:B--2---:R-:W-:Y:S05]  /*8b70*/  @!P0 NANOSLEEP.SYNCS 0x989680 ;  /* 0x009896800000895d */ /* 0x004fea0003900000 */
[----:B------:R-:W2:Y:S02]  /*8b80*/  @!P0 SYNCS.PHASECHK.TRANS64 P0, [R0+URZ], R3 ;  /* 0x00000003000085a7 */ /* 0x000ea400080010ff */
[----:B--2---:R-:W-:Y:S05]  /*8b90*/  @!P0 BRA `(.L_x_170) ;  /* 0xfffffffc00f08947 */ /* 0x004fea000383ffff */
[----:B------:R-:W-:Y:S05]  /*8ba0*/  BRA `(.L_x_77) ;  /* 0xffffffb400207947 */ /* 0x000fea000383ffff */
.L_x_81:
[----:B------:R-:W-:-:S07]  /*8bb0*/  MOV R0, UR4 ;  /* 0x0000000400007c02 */ /* 0x000fce0008000f00 */
.L_x_171:
[----:B--2---:R2:W4:Y:S02]  /*8bc0*/  SYNCS.PHASECHK.TRANS64.TRYWAIT P0, [R0+URZ], R3 ;  /* 0x00000003000075a7 */ /* 0x00452400080011ff */
[----:B----4-:R-:W-:Y:S05]  /*8bd0*/  @!P0 NANOSLEEP.SYNCS 0x989680 ;  /* 0x009896800000895d */ /* 0x010fea0003900000 */
[----:B------:R-:W4:Y:S02]  /*8be0*/  @!P0 SYNCS.PHASECHK.TRANS64 P0, [R0+URZ], R3 ;  /* 0x00000003000085a7 */ /* 0x000f2400080010ff */
[----:B----4-:R-:W-:Y:S05]  /*8bf0*/  @!P0 BRA `(.L_x_171) ;  /* 0xfffffffc00f08947 */ /* 0x010fea000383ffff */
[----:B------:R-:W-:Y:S05]  /*8c00*/  BRA `(.L_x_172) ;  /* 0xffffffb400d47947 */ /* 0x000fea000383ffff */
.L_x_82:
[----:B------:R-:W-:-:S07]  /*8c10*/  MOV R0, UR5 ;  /* 0x0000000500007c02 */ /* 0x000fce0008000f00 */
.L_x_173:
[----:B-1----:R1:W2:Y:S02]  /*8c20*/  SYNCS.PHASECHK.TRANS64.TRYWAIT P0, [R0+URZ], R3 ;  /* 0x00000003000075a7 */ /* 0x0022a400080011ff */
[----:B--2---:R-:W-:Y:S05]  /*8c30*/  @!P0 NANOSLEEP.SYNCS 0x989680 ;  /* 0x009896800000895d */ /* 0x004fea0003900000 */
[----:B------:R-:W2:Y:S02]  /*8c40*/  @!P0 SYNCS.PHASECHK.TRANS64 P0, [R0+URZ], R3 ;  /* 0x00000003000085a7 */ /* 0x000ea400080010ff */
[----:B--2---:R-:W-:Y:S05]  /*8c50*/  @!P0 BRA `(.L_x_173) ;  /* 0xfffffffc00f08947 */ /* 0x004fea000383ffff */
[----:B------:R-:W-:Y:S05]  /*8c60*/  BRA `(.L_x_174) ;  /* 0xffffffb400e07947 */ /* 0x000fea000383ffff */
.L_x_83:
[----:B------:R-:W-:-:S07]  /*8c70*/  MOV R0, UR5 ;  /* 0x0000000500007c02 */ /* 0x000fce0008000f00 */
.L_x_175:
[----:B-1----:R1:W2:Y:S02]  /*8c80*/  SYNCS.PHASECHK.TRANS64.TRYWAIT P0, [R0+URZ], R3 ;  /* 0x00000003000075a7 */ /* 0x0022a400080011ff */
[----:B--2---:R-:W-:Y:S05]  /*8c90*/  @!P0 NANOSLEEP.SYNCS 0x989680 ;  /* 0x009896800000895d */ /* 0x004fea0003900000 */
[----:B------:R-:W2:Y:S02]  /*8ca0*/  @!P0 SYNCS.PHASECHK.TRANS64 P0, [R0+URZ], R3 ;  /* 0x00000003000085a7 */ /* 0x000ea400080010ff */
[----:B--2---:R-:W-:Y:S05]  /*8cb0*/  @!P0 BRA `(.L_x_175) ;  /* 0xfffffffc00f08947 */ /* 0x004fea000383ffff */
[----:B------:R-:W-:Y:S05]  /*8cc0*/  BRA `(.L_x_176) ;  /* 0xffffffb400ec7947 */ /* 0x000fea000383ffff */
.L_x_84:
[----:B------:R-:W-:-:S07]  /*8cd0*/  MOV R0, UR4 ;  /* 0x0000000400007c02 */ /* 0x000fce0008000f00 */
.L_x_177:
[----:B-1----:R1:W2:Y:S02]  /*8ce0*/  SYNCS.PHASECHK.TRANS64.TRYWAIT P0, [R0+URZ], R3 ;  /* 0x00000003000075a7 */ /* 0x0022a400080011ff */
[----:B--2---:R-:W-:Y:S05]  /*8cf0*/  @!P0 NANOSLEEP.SYNCS 0x989680 ;  /* 0x009896800000895d */ /* 0x004fea0003900000 */
[----:B------:R-:W2:Y:S02]  /*8d00*/  @!P0 SYNCS.PHASECHK.TRANS64 P0, [R0+URZ], R3 ;  /* 0x00000003000085a7 */ /* 0x000ea400080010ff */
[----:B--2---:R-:W-:Y:S05]  /*8d10*/  @!P0 BRA `(.L_x_177) ;  /* 0xfffffffc00f08947 */ /* 0x004fea000383ffff */
[----:B------:R-:W-:Y:S05]  /*8d20*/  BRA `(.L_x_178) ;  /* 0xffffffb400f87947 */ /* 0x000fea000383ffff */
.L_x_89:
[----:B--2---:R2:W3:Y:S02]  /*8d30*/  SYNCS.PHASECHK.TRANS64.TRYWAIT P0, [R12+URZ+0x140], R9 ;  /* 0x000140090c0075a7 */ /* 0x0044e400080011ff */
[----:B---3--:R-:W-:Y:S05]  /*8d40*/  @!P0 NANOSLEEP.SYNCS 0x989680 ;  /* 0x009896800000895d */ /* 0x008fea0003900000 */
[----:B------:R-:W3:Y:S02]  /*8d50*/  @!P0 SYNCS.PHASECHK.TRANS64 P0, [R12+URZ+0x140], R9 ;  /* 0x000140090c0085a7 */ /* 0x000ee400080010ff */
[----:B---3--:R-:W-:Y:S05]  /*8d60*/  @!P0 BRA `(.L_x_89) ;  /* 0xfffffffc00f08947 */ /* 0x008fea000383ffff */
[----:B------:R-:W-:Y:S05]  /*8d70*/  BRA `(.L_x_179) ;  /* 0xffffffbc00187947 */ /* 0x000fea000383ffff */
.L_x_92:
[----:B------:R-:W-:Y:S07]  /*8d80*/  MOV R0, UR21 ;  /* 0x0000001500007c02 */ /* 0x000fee0008000f00 */
.L_x_180:
[----:B--2---:R2:W3:Y:S02]  /*8d90*/  SYNCS.PHASECHK.TRANS64.TRYWAIT P2, [R0+URZ+0x138], R11 ;  /* 0x0001380b000075a7 */ /* 0x0044e400080411ff */
[----:B---3--:R-:W-:Y:S05]  /*8da0*/  @!P2 NANOSLEEP.SYNCS 0x989680 ;  /* 0x009896800000a95d */ /* 0x008fea0003900000 */
[----:B------:R-:W3:Y:S02]  /*8db0*/  @!P2 SYNCS.PHASECHK.TRANS64 P2, [R0+URZ+0x138], R11 ;  /* 0x0001380b0000a5a7 */ /* 0x000ee400080410ff */
[----:B---3--:R-:W-:Y:S05]  /*8dc0*/  @!P2 BRA `(.L_x_180) ;  /* 0xfffffffc00f0a947 */ /* 0x008fea000383ffff */
[----:B------:R-:W-:Y:S05]  /*8dd0*/  BRA `(.L_x_91) ;  /* 0xffffffc000807947 */ /* 0x000fea000383ffff */
.L_x_95:
[----:B--2---:R-:W-:Y:S07]  /*8de0*/  MOV R0, UR21 ;  /* 0x0000001500007c02 */ /* 0x004fee0008000f00 */
.L_x_181:
[----:B--2---:R2:W3:Y:S02]  /*8df0*/  SYNCS.PHASECHK.TRANS64.TRYWAIT P0, [R0+URZ+0x120], R9 ;  /* 0x00012009000075a7 */ /* 0x0044e400080011ff */
[----:B---3--:R-:W-:Y:S05]  /*8e00*/  @!P0 NANOSLEEP.SYNCS 0x989680 ;  /* 0x009896800000895d */ /* 0x008fea0003900000 */
[----:B------:R-:W3:Y:S02]  /*8e10*/  @!P0 SYNCS.PHASECHK.TRANS64 P0, [R0+URZ+0x120], R9 ;  /* 0x00012009000085a7 */ /* 0x000ee400080010ff */
[----:B---3--:R-:W-:Y:S05]  /*8e20*/  @!P0 BRA `(.L_x_181) ;  /* 0xfffffffc00f08947 */ /* 0x008fea000383ffff */
[----:B------:R-:W-:Y:S05]  /*8e30*/  BRA `(.L_x_182) ;  /* 0xffffffc000dc7947 */ /* 0x000fea000383ffff */
.L_x_96:
[----:B------:R-:W-:Y:S07]  /*8e40*/  MOV R0, UR21 ;  /* 0x0000001500007c02 */ /* 0x000fee0008000f00 */
.L_x_183:
[----:B--2---:R2:W3:Y:S02]  /*8e50*/  SYNCS.PHASECHK.TRANS64.TRYWAIT P0, [R0+URZ+0x128], R9 ;  /* 0x00012809000075a7 */ /* 0x0044e400080011ff */
[----:B---3--:R-:W-:Y:S05]  /*8e60*/  @!P0 NANOSLEEP.SYNCS 0x989680 ;  /* 0x009896800000895d */ /* 0x008fea0003900000 */
[----:B------:R-:W3:Y:S02]  /*8e70*/  @!P0 SYNCS.PHASECHK.TRANS64 P0, [R0+URZ+0x128], R9 ;  /* 0x00012809000085a7 */ /* 0x000ee400080010ff */
[----:B---3--:R-:W-:Y:S05]  /*8e80*/  @!P0 BRA `(.L_x_183) ;  /* 0xfffffffc00f08947 */ /* 0x008fea000383ffff */
[----:B------:R-:W-:Y:S05]  /*8e90*/  BRA `(.L_x_184) ;  /* 0xffffffc400147947 */ /* 0x000fea000383ffff */
.L_x_98:
[----:B------:R-:W-:-:S07]  /*8ea0*/  MOV R0, UR21 ;  /* 0x0000001500007c02 */ /* 0x000fce0008000f00 */
.L_x_185:
[----:B---3--:R3:W4:Y:S02]  /*8eb0*/  SYNCS.PHASECHK.TRANS64.TRYWAIT P0, [R0+URZ+0x120], R3 ;  /* 0x00012003000075a7 */ /* 0x00872400080011ff */
[----:B----4-:R-:W-:Y:S05]  /*8ec0*/  @!P0 NANOSLEEP.SYNCS 0x989680 ;  /* 0x009896800000895d */ /* 0x010fea0003900000 */
[----:B------:R-:W4:Y:S02]  /*8ed0*/  @!P0 SYNCS.PHASECHK.TRANS64 P0, [R0+URZ+0x120], R3 ;  /* 0x00012003000085a7 */ /* 0x000f2400080010ff */
[----:B----4-:R-:W-:Y:S05]  /*8ee0*/  @!P0 BRA `(.L_x_185) ;  /* 0xfffffffc00f08947 */ /* 0x010fea000383ffff */
[----:B------:R-:W-:Y:S05]  /*8ef0*/  BRA `(.L_x_186) ;  /* 0xffffffc400847947 */ /* 0x000fea000383ffff */
.L_x_100:
[----:B-1----:R1:W2:Y:S02]  /*8f00*/  SYNCS.PHASECHK.TRANS64.TRYWAIT P0, [R3+URZ+0x140], R0 ;  /* 0x00014000030075a7 */ /* 0x0022a400080011ff */
[----:B--2---:R-:W-:Y:S05]  /*8f10*/  @!P0 NANOSLEEP.SYNCS 0x989680 ;  /* 0x009896800000895d */ /* 0x004fea0003900000 */
[----:B------:R-:W2:Y:S02]  /*8f20*/  @!P0 SYNCS.PHASECHK.TRANS64 P0, [R3+URZ+0x140], R0 ;  /* 0x00014000030085a7 */ /* 0x000ea400080010ff */
[----:B--2---:R-:W-:Y:S05]  /*8f30*/  @!P0 BRA `(.L_x_100) ;  /* 0xfffffffc00f08947 */ /* 0x004fea000383ffff */
[----:B------:R-:W-:Y:S05]  /*8f40*/  BRA `(.L_x_187) ;  /* 0xffffffc8004c7947 */ /* 0x000fea000383ffff */
.L_x_111:
[----:B--2---:R2:W1:Y:S02]  /*8f50*/  SYNCS.PHASECHK.TRANS64.TRYWAIT P1, [R2+URZ+0x110], R5 ;  /* 0x00011005020075a7 */ /* 0x00446400080211ff */
[----:B-1----:R-:W-:Y:S05]  /*8f60*/  @!P1 NANOSLEEP.SYNCS 0x989680 ;  /* 0x009896800000995d */ /* 0x002fea0003900000 */
[----:B------:R-:W1:Y:S02]  /*8f70*/  @!P1 SYNCS.PHASECHK.TRANS64 P1, [R2+URZ+0x110], R5 ;  /* 0x00011005020095a7 */ /* 0x000e6400080210ff */
[----:B-1----:R-:W-:Y:S05]  /*8f80*/  @!P1 BRA `(.L_x_111) ;  /* 0xfffffffc00f09947 */ /* 0x002fea000383ffff */
[----:B------:R-:W-:Y:S05]  /*8f90*/  BRA `(.L_x_110) ;  /* 0xffffffd400c07947 */ /* 0x000fea000383ffff */
.L_x_113:
[----:B--2---:R2:W4:Y:S02]  /*8fa0*/  SYNCS.PHASECHK.TRANS64.TRYWAIT P0, [R100+URZ+0x160], R3 ;  /* 0x00016003640075a7 */ /* 0x00452400080011ff */
[----:B----4-:R-:W-:Y:S05]  /*8fb0*/  @!P0 NANOSLEEP.SYNCS 0x989680 ;  /* 0x009896800000895d */ /* 0x010fea0003900000 */
[----:B------:R-:W4:Y:S02]  /*8fc0*/  @!P0 SYNCS.PHASECHK.TRANS64 P0, [R100+URZ+0x160], R3 ;  /* 0x00016003640085a7 */ /* 0x000f2400080010ff */
[----:B----4-:R-:W-:Y:S05]  /*8fd0*/  @!P0 BRA `(.L_x_113) ;  /* 0xfffffffc00f08947 */ /* 0x010fea000383ffff */
[----:B------:R-:W-:Y:S05]  /*8fe0*/  BRA `(.L_x_112) ;  /* 0xffffffd800107947 */ /* 0x000fea000383ffff */
.L_x_121:
[----:B---3--:R3:W4:Y:S02]  /*8ff0*/  SYNCS.PHASECHK.TRANS64.TRYWAIT P0, [R109+URZ+0x110], R4 ;  /* 0x000110046d0075a7 */ /* 0x00872400080011ff */
[----:B----4-:R-:W-:Y:S05]  /*9000*/  @!P0 NANOSLEEP.SYNCS 0x989680 ;  /* 0x009896800000895d */ /* 0x010fea0003900000 */
[----:B------:R-:W4:Y:S02]  /*9010*/  @!P0 SYNCS.PHASECHK.TRANS64 P0, [R109+URZ+0x110], R4 ;  /* 0x000110046d0085a7 */ /* 0x000f2400080010ff */
[----:B----4-:R-:W-:Y:S05]  /*9020*/  @!P0 BRA `(.L_x_121) ;  /* 0xfffffffc00f08947 */ /* 0x010fea000383ffff */
[----:B------:R-:W-:Y:S05]  /*9030*/  BRA `(.L_x_120) ;  /* 0xffffffe400047947 */ /* 0x000fea000383ffff */
        .weak           $__internal_0_$__cuda_sm10x_tcgen05_guardrail_trap_col_being_dealloced_not_returned_by_alloc
        .type           $__internal_0_$__cuda_sm10x_tcgen05_guardrail_trap_col_being_dealloced_not_returned_by_alloc,@function
        .size           $__internal_0_$__cuda_sm10x_tcgen05_guardrail_trap_col_being_dealloced_not_returned_by_alloc,($__internal_1_$__cuda_sm10x_tcgen05_guardrail_trap_phase_invalid_during_alloc - $__internal_0_$__cuda_sm10x_tcgen05_guardrail_trap_col_being_dealloced_not_returned_by_alloc)
$__internal_0_$__cuda_sm10x_tcgen05_guardrail_trap_col_being_dealloced_not_returned_by_alloc:
[----:B------:R-:W-:Y:S05]  /*9040*/  BPT.TRAP 0x1 ;  /* 0x000000040000795c */ /* 0x000fea0000300000 */
[----:B------:R-:W-:-:S04]  /*9050*/  HFMA2 R3, -RZ, RZ, 0, 0 ;  /* 0x00000000ff037431 */ /* 0x000fc800000001ff */
[----:B------:R-:W-:Y:S05]  /*9060*/  RET.REL.NODEC R2 `(_ZN7cutlass13device_kernelINS_4gemm6kernel13GemmUniversalIN4cute5tupleIJiiiiEEENS1_10collective13CollectiveMmaINS1_35MainloopSm100TmaUmmaWarpSpecializedILi17ELi2ELi4ENS5_IJNS4_1CILi2EEESB_NSA_ILi1EEEEEEEENS5_IJNSA_ILi64EEENSA_ILi128EEESF_EEENS_12float_e5m2_tENS5_IJlSC_lEEESI_SJ_NS4_8TiledMMAINS4_8MMA_AtomIJNS4_10MMA_TraitsINS4_19SM100_MMA_F8F6F4_SSEJSI_SI_fSF_SG_NS4_17integral_constantINS4_4UMMA5MajorELSQ_0EEESR_NSO_INSP_7ScaleInELSS_0EEEST_EEEEEENS4_6LayoutINS5_IJSC_SC_SC_EEENS5_IJNSA_ILi0EEESY_SY_EEEEENS5_IJNS4_10UnderscoreES11_S11_EEEEENS4_23SM90_TMA_LOAD_MULTICASTENS4_14ComposedLayoutINS4_7SwizzleILi2ELi4ELi3EEENS4_18smem_ptr_flag_bitsILi8EEENSW_INS5_IJNSA_ILi8EEESF_EEENS5_IJSF_SC_EEEEEEEvNS4_8identityES14_S1E_vS1F_EENS_8epilogue10collective18CollectiveEpilogueINS1H_23Sm100TmaWarpSpecializedILi2ELi2ELi32ELb0ELb0EEEJSH_NS5_IJNSW_ISF_SC_EES1M_EEESI_SJ_SI_SJ_NS1H_6fusion15FusionCallbacksIS1L_NS1O_17LinearCombinationISI_fSI_fLNS_15FloatRoundStyleE2EEESH_S1N_JEEENS4_5SM1004TMEM4LOAD26SM100_TMEM_LOAD_16dp32b32xENS4_13SM90_TMA_LOADES1E_NS4_39AutoVectorizingCopyWithAssumedAlignmentILi128EEENS4_14SM90_TMA_STOREES1E_S20_S20_EEEvvEEEEvNT_6ParamsE) ;  /* 0xffffff6c02e47950 */ /* 0x000fea0003c3ffff */
        .weak           $__internal_1_$__cuda_sm10x_tcgen05_guardrail_trap_phase_invalid_during_alloc
        .type           $__internal_1_$__cuda_sm10x_tcgen05_guardrail_trap_phase_invalid_during_alloc,@function
        .size           $__internal_1_$__cuda_sm10x_tcgen05_guardrail_trap_phase_invalid_during_alloc,($__internal_2_$__cuda_sm10x_tcgen05_guardrail_trap_unallocated_columns_being_dealloced - $__internal_1_$__cuda_sm10x_tcgen05_guardrail_trap_phase_invalid_during_alloc)
$__internal_1_$__cuda_sm10x_tcgen05_guardrail_trap_phase_invalid_during_alloc:
[----:B------:R-:W-:Y:S05]  /*9070*/  BPT.TRAP 0x1 ;  /* 0x000000040000795c */ /* 0x000fea0000300000 */
[----:B------:R-:W-:-:S04]  /*9080*/  MOV R5, 0x0 ;  /* 0x0000000000057802 */ /* 0x000fc80000000f00 */
[----:B------:R-:W-:Y:S05]  /*9090*/  RET.REL.NODEC R4 `(_ZN7cutlass13device_kernelINS_4gemm6kernel13GemmUniversalIN4cute5tupleIJiiiiEEENS1_10collective13CollectiveMmaINS1_35MainloopSm100TmaUmmaWarpSpecializedILi17ELi2ELi4ENS5_IJNS4_1CILi2EEESB_NSA_ILi1EEEEEEEENS5_IJNSA_ILi64EEENSA_ILi128EEESF_EEENS_12float_e5m2_tENS5_IJlSC_lEEESI_SJ_NS4_8TiledMMAINS4_8MMA_AtomIJNS4_10MMA_TraitsINS4_19SM100_MMA_F8F6F4_SSEJSI_SI_fSF_SG_NS4_17integral_constantINS4_4UMMA5MajorELSQ_0EEESR_NSO_INSP_7ScaleInELSS_0EEEST_EEEEEENS4_6LayoutINS5_IJSC_SC_SC_EEENS5_IJNSA_ILi0EEESY_SY_EEEEENS5_IJNS4_10UnderscoreES11_S11_EEEEENS4_23SM90_TMA_LOAD_MULTICASTENS4_14ComposedLayoutINS4_7SwizzleILi2ELi4ELi3EEENS4_18smem_ptr_flag_bitsILi8EEENSW_INS5_IJNSA_ILi8EEESF_EEENS5_IJSF_SC_EEEEEEEvNS4_8identityES14_S1E_vS1F_EENS_8epilogue10collective18CollectiveEpilogueINS1H_23Sm100TmaWarpSpecializedILi2ELi2ELi32ELb0ELb0EEEJSH_NS5_IJNSW_ISF_SC_EES1M_EEESI_SJ_SI_SJ_NS1H_6fusion15FusionCallbacksIS1L_NS1O_17LinearCombinationISI_fSI_fLNS_15FloatRoundStyleE2EEESH_S1N_JEEENS4_5SM1004TMEM4LOAD26SM100_TMEM_LOAD_16dp32b32xENS4_13SM90_TMA_LOADES1E_NS4_39AutoVectorizingCopyWithAssumedAlignmentILi128EEENS4_14SM90_TMA_STOREES1E_S20_S20_EEEvvEEEEvNT_6ParamsE) ;  /* 0xffffff6c04d87950 */ /* 0x000fea0003c3ffff */
        .weak           $__internal_2_$__cuda_sm10x_tcgen05_guardrail_trap_unallocated_columns_being_dealloced
        .type           $__internal_2_$__cuda_sm10x_tcgen05_guardrail_trap_unallocated_columns_being_dealloced,@function
        .size           $__internal_2_$__cuda_sm10x_tcgen05_guardrail_trap_unallocated_columns_being_dealloced,(.L_x_189 - $__internal_2_$__cuda_sm10x_tcgen05_guardrail_trap_unallocated_columns_being_dealloced)
$__internal_2_$__cuda_sm10x_tcgen05_guardrail_trap_unallocated_columns_being_dealloced:
[----:B------:R-:W-:Y:S05]  /*90a0*/  BPT.TRAP 0x1 ;  /* 0x000000040000795c */ /* 0x000fea0000300000 */
[----:B------:R-:W-:-:S04]  /*90b0*/  HFMA2 R3, -RZ, RZ, 0, 0 ;  /* 0x00000000ff037431 */ /* 0x000fc800000001ff */
[----:B------:R-:W-:Y:S05]  /*90c0*/  RET.REL.NODEC R2 `(_ZN7cutlass13device_kernelINS_4gemm6kernel13GemmUniversalIN4cute5tupleIJiiiiEEENS1_10collective13CollectiveMmaINS1_35MainloopSm100TmaUmmaWarpSpecializedILi17ELi2ELi4ENS5_IJNS4_1CILi2EEESB_NSA_ILi1EEEEEEEENS5_IJNSA_ILi64EEENSA_ILi128EEESF_EEENS_12float_e5m2_tENS5_IJlSC_lEEESI_SJ_NS4_8TiledMMAINS4_8MMA_AtomIJNS4_10MMA_TraitsINS4_19SM100_MMA_F8F6F4_SSEJSI_SI_fSF_SG_NS4_17integral_constantINS4_4UMMA5MajorELSQ_0EEESR_NSO_INSP_7ScaleInELSS_0EEEST_EEEEEENS4_6LayoutINS5_IJSC_SC_SC_EEENS5_IJNSA_ILi0EEESY_SY_EEEEENS5_IJNS4_10UnderscoreES11_S11_EEEEENS4_23SM90_TMA_LOAD_MULTICASTENS4_14ComposedLayoutINS4_7SwizzleILi2ELi4ELi3EEENS4_18smem_ptr_flag_bitsILi8EEENSW_INS5_IJNSA_ILi8EEESF_EEENS5_IJSF_SC_EEEEEEEvNS4_8identityES14_S1E_vS1F_EENS_8epilogue10collective18CollectiveEpilogueINS1H_23Sm100TmaWarpSpecializedILi2ELi2ELi32ELb0ELb0EEEJSH_NS5_IJNSW_ISF_SC_EES1M_EEESI_SJ_SI_SJ_NS1H_6fusion15FusionCallbacksIS1L_NS1O_17LinearCombinationISI_fSI_fLNS_15FloatRoundStyleE2EEESH_S1N_JEEENS4_5SM1004TMEM4LOAD26SM100_TMEM_LOAD_16dp32b32xENS4_13SM90_TMA_LOADES1E_NS4_39AutoVectorizingCopyWithAssumedAlignmentILi128EEENS4_14SM90_TMA_STOREES1E_S20_S20_EEEvvEEEEvNT_6ParamsE) ;  /* 0xffffff6c02cc7950 */ /* 0x000fea0003c3ffff */
.L_x_188:
[----:B------:R-:W-:-:S00]  /*90d0*/  BRA `(.L_x_188) ;  /* 0xfffffffc00fc7947 */ /* 0x000fc0000383ffff */
[----:B------:R-:W-:-:S00]  /*90e0*/  NOP ;  /* 0x0000000000007918 */ /* 0x000fc00000000000 */
        /* <DEDUP_REMOVED lines=9> */
.L_x_189:


//--------------------- .nv.global.init           --------------------------
	.section	.nv.global.init,"aw",@progbits
.nv.global.init:
	.type		$str$27,@object
	.size		$str$27,($str$28 - $str$27)
$str$27:
        /*0000*/ 	.byte	0x28, 0x61, 0x64, 0x64, 0x72, 0x65, 0x73, 0x73, 0x20, 0x26, 0x20, 0x6d, 0x61, 0x73, 0x6b, 0x29
        /*0010*/ 	.byte	0x20, 0x3d, 0x3d, 0x20, 0x30, 0x00
	.type		$str$28,@object
	.size		$str$28,($str$26 - $str$28)
$str$28:
        /*0016*/ 	.byte	0x2f, 0x74, 0x6d, 0x70, 0x2f, 0x63, 0x75, 0x74, 0x6c, 0x61, 0x73, 0x73, 0x5f, 0x73, 0x77, 0x65
        /*0026*/ 	.byte	0x65, 0x70, 0x5f, 0x73, 0x72, 0x63, 0x2f, 0x69, 0x6e, 0x63, 0x6c, 0x75, 0x64, 0x65, 0x2f, 0x63
        /*0036*/ 	.byte	0x75, 0x74, 0x65, 0x2f, 0x70, 0x6f, 0x69, 0x6e, 0x74, 0x65, 0x72, 0x5f, 0x66, 0x6c, 0x61, 0x67
        /*0046*/ 	.byte	0x67, 0x65, 0x64, 0x2e, 0x68, 0x70, 0x70, 0x00
	.type		$str$26,@object
	.size		$str$26,($str$25 - $str$26)
$str$26:
        /*004e*/ 	.byte	0x2f, 0x74, 0x6d, 0x70, 0x2f, 0x63, 0x75, 0x74, 0x6c, 0x61, 0x73, 0x73, 0x5f, 0x73, 0x77, 0x65
        /*005e*/ 	.byte	0x65, 0x70, 0x5f, 0x73, 0x72, 0x63, 0x2f, 0x69, 0x6e, 0x63, 0x6c, 0x75, 0x64, 0x65, 0x2f, 0x63
        /*006e*/ 	.byte	0x75, 0x74, 0x65, 0x2f, 0x61, 0x74, 0x6f, 0x6d, 0x2f, 0x63, 0x6f, 0x70, 0x79, 0x5f, 0x74, 0x72
        /*007e*/ 	.byte	0x61, 0x69, 0x74, 0x73, 0x5f, 0x73, 0x6d, 0x31, 0x30, 0x30, 0x2e, 0x68, 0x70, 0x70, 0x00
	.type		$str$25,@object
	.size		$str$25,(__unnamed_1 - $str$25)
$str$25:
        /*008d*/ 	.byte	0x28, 0x28, 0x75, 0x69, 0x6e, 0x74, 0x33, 0x32, 0x5f, 0x74, 0x28, 0x74, 0x68, 0x72, 0x65, 0x61
        /*009d*/ 	.byte	0x64, 0x49, 0x64, 0x78, 0x2e, 0x78, 0x29, 0x20, 0x2f, 0x20, 0x33, 0x32, 0x29, 0x20, 0x25, 0x20
        /*00ad*/ 	.byte	0x34, 0x29, 0x20, 0x3d, 0x3d, 0x20, 0x28, 0x28, 0x28, 0x74, 0x6d, 0x65, 0x6d, 0x5f, 0x61, 0x64
        /*00bd*/ 	.byte	0x64, 0x72, 0x20, 0x3e, 0x3e, 0x20, 0x31, 0x36, 0x29, 0x20, 0x2f, 0x20, 0x33, 0x32, 0x29, 0x20
        /*00cd*/ 	.byte	0x25, 0x20, 0x34, 0x29, 0x00
	.type		__unnamed_1,@object
	.size		__unnamed_1,(__unnamed_2 - __unnamed_1)
__unnamed_1:
        /*00d2*/ 	.byte	0x61, 0x75, 0x74, 0x6f, 0x20, 0x63, 0x75, 0x74, 0x65, 0x3a, 0x3a, 0x61, 0x73, 0x5f, 0x70, 0x6f
        /* <DEDUP_REMOVED lines=24> */
        /*0262*/ 	.byte	0x3c, 0x34, 0x30, 0x39, 0x36, 0x3e, 0x3e, 0x3e, 0x3e, 0x5d, 0x00
	.type		__unnamed_2,@object
	.size		__unnamed_2,(.L_2 - __unnamed_2)
__unnamed_2:
        /* <DEDUP_REMOVED lines=40> */
        /*04ed*/ 	.byte	0x74, 0x65, 0x3a, 0x3a, 0x43, 0x3c, 0x30, 0x3e, 0x3e, 0x3e, 0x3e, 0x5d, 0x00
.L_2:


//--------------------- .nv.shared._ZN7cutlass13device_kernelINS_4gemm6kernel13GemmUniversalIN4cute5tupleIJiiiiEEENS1_10collective13CollectiveMmaINS1_35MainloopSm100TmaUmmaWarpSpecializedILi17ELi2ELi4ENS5_IJNS4_1CILi2EEESB_NSA_ILi1EEEEEEEENS5_IJNSA_ILi64EEENSA_ILi128EEESF_EEENS_12float_e5m2_tENS5_IJlSC_lEEESI_SJ_NS4_8TiledMMAINS4_8MMA_AtomIJNS4_10MMA_TraitsINS4_19SM100_MMA_F8F6F4_SSEJSI_SI_fSF_SG_NS4_17integral_constantINS4_4UMMA5MajorELSQ_0EEESR_NSO_INSP_7ScaleInELSS_0EEEST_EEEEEENS4_6LayoutINS5_IJSC_SC_SC_EEENS5_IJNSA_ILi0EEESY_SY_EEEEENS5_IJNS4_10UnderscoreES11_S11_EEEEENS4_23SM90_TMA_LOAD_MULTICASTENS4_14ComposedLayoutINS4_7SwizzleILi2ELi4ELi3EEENS4_18smem_ptr_flag_bitsILi8EEENSW_INS5_IJNSA_ILi8EEESF_EEENS5_IJSF_SC_EEEEEEEvNS4_8identityES14_S1E_vS1F_EENS_8epilogue10collective18CollectiveEpilogueINS1H_23Sm100TmaWarpSpecializedILi2ELi2ELi32ELb0ELb0EEEJSH_NS5_IJNSW_ISF_SC_EES1M_EEESI_SJ_SI_SJ_NS1H_6fusion15FusionCallbacksIS1L_NS1O_17LinearCombinationISI_fSI_fLNS_15FloatRoundStyleE2EEESH_S1N_JEEENS4_5SM1004TMEM4LOAD26SM100_TMEM_LOAD_16dp32b32xENS4_13SM90_TMA_LOADES1E_NS4_39AutoVectorizingCopyWithAssumedAlignmentILi128EEENS4_14SM90_TMA_STOREES1E_S20_S20_EEEvvEEEEvNT_6ParamsE --------------------------
	.section	.nv.shared._ZN7cutlass13device_kernelINS_4gemm6kernel13GemmUniversalIN4cute5tupleIJiiiiEEENS1_10collective13CollectiveMmaINS1_35MainloopSm100TmaUmmaWarpSpecializedILi17ELi2ELi4ENS5_IJNS4_1CILi2EEESB_NSA_ILi1EEEEEEEENS5_IJNSA_ILi64EEENSA_ILi128EEESF_EEENS_12float_e5m2_tENS5_IJlSC_lEEESI_SJ_NS4_8TiledMMAINS4_8MMA_AtomIJNS4_10MMA_TraitsINS4_19SM100_MMA_F8F6F4_SSEJSI_SI_fSF_SG_NS4_17integral_constantINS4_4UMMA5MajorELSQ_0EEESR_NSO_INSP_7ScaleInELSS_0EEEST_EEEEEENS4_6LayoutINS5_IJSC_SC_SC_EEENS5_IJNSA_ILi0EEESY_SY_EEEEENS5_IJNS4_10UnderscoreES11_S11_EEEEENS4_23SM90_TMA_LOAD_MULTICASTENS4_14ComposedLayoutINS4_7SwizzleILi2ELi4ELi3EEENS4_18smem_ptr_flag_bitsILi8EEENSW_INS5_IJNSA_ILi8EEESF_EEENS5_IJSF_SC_EEEEEEEvNS4_8identityES14_S1E_vS1F_EENS_8epilogue10collective18CollectiveEpilogueINS1H_23Sm100TmaWarpSpecializedILi2ELi2ELi32ELb0ELb0EEEJSH_NS5_IJNSW_ISF_SC_EES1M_EEESI_SJ_SI_SJ_NS1H_6fusion15FusionCallbacksIS1L_NS1O_17LinearCombinationISI_fSI_fLNS_15FloatRoundStyleE2EEESH_S1N_JEEENS4_5SM1004TMEM4LOAD26SM100_TMEM_LOAD_16dp32b32xENS4_13SM90_TMA_LOADES1E_NS4_39AutoVectorizingCopyWithAssumedAlignmentILi128EEENS4_14SM90_TMA_STOREES1E_S20_S20_EEEvvEEEEvNT_6ParamsE,"aw",@nobits
	.sectionflags	@""
	.align	16
	.zero		1024


//--------------------- .nv.shared.reserved.0     --------------------------
	.section	.nv.shared.reserved.0,"aw",@nobits
	.weak		__nv_reservedSMEM_offset_0_alias
	.size		__nv_reservedSMEM_offset_0_alias, 0, 64
	.other		__nv_reservedSMEM_offset_0_alias,@"STO_CUDA_RESERVED_SHARED STV_DEFAULT"
__nv_reservedSMEM_offset_0_alias:
	.zero		0
.nv.shared.reserved.0:
	.zero		64
	.weak		__nv_reservedSMEM_tcgen05_partition
	.type		__nv_reservedSMEM_tcgen05_partition,@object
	.size		__nv_reservedSMEM_tcgen05_partition,(.L_0 - __nv_reservedSMEM_tcgen05_partition)
__nv_reservedSMEM_tcgen05_partition:
	.zero		32
.L_0:


//--------------------- .nv.global                --------------------------
	.section	.nv.global,"aw",@nobits
.nv.global:
	.type		_ZN40_INTERNAL_fbe9f777_4_k_cu_7126189e_302724cute1_E,@object
	.size		_ZN40_INTERNAL_fbe9f777_4_k_cu_7126189e_302724cute1_E,(_ZN40_INTERNAL_fbe9f777_4_k_cu_7126189e_302724cuda3std3__45__cpo6cbeginE - _ZN40_INTERNAL_fbe9f777_4_k_cu_7126189e_302724cute1_E)
_ZN40_INTERNAL_fbe9f777_4_k_cu_7126189e_302724cute1_E:
	.zero		1
	.type		_ZN40_INTERNAL_fbe9f777_4_k_cu_7126189e_302724cuda3std3__45__cpo6cbeginE,@object
	.size		_ZN40_INTERNAL_fbe9f777_4_k_cu_7126189e_302724cuda3std3__45__cpo6cbeginE,(_ZN40_INTERNAL_fbe9f777_4_k_cu_7126189e_302724cuda3std3__48in_placeE - _ZN40_INTERNAL_fbe9f777_4_k_cu_7126189e_302724cuda3std3__45__cpo6cbeginE)
_ZN40_INTERNAL_fbe9f777_4_k_cu_7126189e_302724cuda3std3__45__cpo6cbeginE:
	.zero		1
	.type		_ZN40_INTERNAL_fbe9f777_4_k_cu_7126189e_302724cuda3std3__48in_placeE,@object
	.size		_ZN40_INTERNAL_fbe9f777_4_k_cu_7126189e_302724cuda3std3__48in_placeE,(_ZN40_INTERNAL_fbe9f777_4_k_cu_7126189e_302724cuda3std6ranges3__45__cpo9iter_moveE - _ZN40_INTERNAL_fbe9f777_4_k_cu_7126189e_302724cuda3std3__48in_placeE)
_ZN40_INTERNAL_fbe9f777_4_k_cu_7126189e_302724cuda3std3__48in_placeE:
	.zero		1
	.type		_ZN40_INTERNAL_fbe9f777_4_k_cu_7126189e_302724cuda3std6ranges3__45__cpo9iter_moveE,@object
	.size		_ZN40_INTERNAL_fbe9f777_4_k_cu_7126189e_302724cuda3std6ranges3__45__cpo9iter_moveE,(_ZN40_INTERNAL_fbe9f777_4_k_cu_7126189e_302724cuda3std3__45__cpo5beginE - _ZN40_INTERNAL_fbe9f777_4_k_cu_7126189e_302724cuda3std6ranges3__45__cpo9iter_moveE)
_ZN40_INTERNAL_fbe9f777_4_k_cu_7126189e_302724cuda3std6ranges3__45__cpo9iter_moveE:
	.zero		1
	.type		_ZN40_INTERNAL_fbe9f777_4_k_cu_7126189e_302724cuda3std3__45__cpo5beginE,@object
	.size		_ZN40_INTERNAL_fbe9f777_4_k_cu_7126189e_302724cuda3std3__45__cpo5beginE,(_ZN40_INTERNAL_fbe9f777_4_k_cu_7126189e_302724cuda3std3__442_GLOBAL__N__fbe9f777_4_k_cu_7126189e_302726ignoreE - _ZN40_INTERNAL_fbe9f777_4_k_cu_7126189e_302724cuda3std3__45__cpo5beginE)
_ZN40_INTERNAL_fbe9f777_4_k_cu_7126189e_302724cuda3std3__45__cpo5beginE:
	.zero		1
	.type		_ZN40_INTERNAL_fbe9f777_4_k_cu_7126189e_302724cuda3std3__442_GLOBAL__N__fbe9f777_4_k_cu_7126189e_302726ignoreE,@object
	.size		_ZN40_INTERNAL_fbe9f777_4_k_cu_7126189e_302724cuda3std3__442_GLOBAL__N__fbe9f777_4_k_cu_7126189e_302726ignoreE,(_ZN40_INTERNAL_fbe9f777_4_k_cu_7126189e_302724cute7productE - _ZN40_INTERNAL_fbe9f777_4_k_cu_7126189e_302724cuda3std3__442_GLOBAL__N__fbe9f777_4_k_cu_7126189e_302726ignoreE)
_ZN40_INTERNAL_fbe9f777_4_k_cu_7126189e_302724cuda3std3__442_GLOBAL__N__fbe9f777_4_k_cu_7126189e_302726ignoreE:
	.zero		1
	.type		_ZN40_INTERNAL_fbe9f777_4_k_cu_7126189e_302724cute7productE,@object
	.size		_ZN40_INTERNAL_fbe9f777_4_k_cu_7126189e_302724cute7productE,(_ZN40_INTERNAL_fbe9f777_4_k_cu_7126189e_302724cuda3std3__45__cpo3endE - _ZN40_INTERNAL_fbe9f777_4_k_cu_7126189e_302724cute7productE)
_ZN40_INTERNAL_fbe9f777_4_k_cu_7126189e_302724cute7productE:
	.zero		1
	.type		_ZN40_INTERNAL_fbe9f777_4_k_cu_7126189e_302724cuda3std3__45__cpo3endE,@object
	.size		_ZN40_INTERNAL_fbe9f777_4_k_cu_7126189e_302724cuda3std3__45__cpo3endE,(_ZN40_INTERNAL_fbe9f777_4_k_cu_7126189e_302724cuda3std3__419piecewise_constructE - _ZN40_INTERNAL_fbe9f777_4_k_cu_7126189e_302724cuda3std3__45__cpo3endE)
_ZN40_INTERNAL_fbe9f777_4_k_cu_7126189e_302724cuda3std3__45__cpo3endE:
	.zero		1
	.type		_ZN40_INTERNAL_fbe9f777_4_k_cu_7126189e_302724cuda3std3__419piecewise_constructE,@object
	.size		_ZN40_INTERNAL_fbe9f777_4_k_cu_7126189e_302724cuda3std3__419piecewise_constructE,(_ZN40_INTERNAL_fbe9f777_4_k_cu_7126189e_302724cuda3std3__45__cpo4cendE - _ZN40_INTERNAL_fbe9f777_4_k_cu_7126189e_302724cuda3std3__419piecewise_constructE)
_ZN40_INTERNAL_fbe9f777_4_k_cu_7126189e_302724cuda3std3__419piecewise_constructE:
	.zero		1
	.type		_ZN40_INTERNAL_fbe9f777_4_k_cu_7126189e_302724cuda3std3__45__cpo4cendE,@object
	.size		_ZN40_INTERNAL_fbe9f777_4_k_cu_7126189e_302724cuda3std3__45__cpo4cendE,(_ZN40_INTERNAL_fbe9f777_4_k_cu_7126189e_302724cuda3std6ranges3__45__cpo4swapE - _ZN40_INTERNAL_fbe9f777_4_k_cu_7126189e_302724cuda3std3__45__cpo4cendE)
_ZN40_INTERNAL_fbe9f777_4_k_cu_7126189e_302724cuda3std3__45__cpo4cendE:
	.zero		1
	.type		_ZN40_INTERNAL_fbe9f777_4_k_cu_7126189e_302724cuda3std6ranges3__45__cpo4swapE,@object
	.size		_ZN40_INTERNAL_fbe9f777_4_k_cu_7126189e_302724cuda3std6ranges3__45__cpo4swapE,(.L_10 - _ZN40_INTERNAL_fbe9f777_4_k_cu_7126189e_302724cuda3std6ranges3__45__cpo4swapE)
_ZN40_INTERNAL_fbe9f777_4_k_cu_7126189e_302724cuda3std6ranges3__45__cpo4swapE:
	.zero		1
.L_10:


//--------------------- .nv.constant0._ZN7cutlass13device_kernelINS_4gemm6kernel13GemmUniversalIN4cute5tupleIJiiiiEEENS1_10collective13CollectiveMmaINS1_35MainloopSm100TmaUmmaWarpSpecializedILi17ELi2ELi4ENS5_IJNS4_1CILi2EEESB_NSA_ILi1EEEEEEEENS5_IJNSA_ILi64EEENSA_ILi128EEESF_EEENS_12float_e5m2_tENS5_IJlSC_lEEESI_SJ_NS4_8TiledMMAINS4_8MMA_AtomIJNS4_10MMA_TraitsINS4_19SM100_MMA_F8F6F4_SSEJSI_SI_fSF_SG_NS4_17integral_constantINS4_4UMMA5MajorELSQ_0EEESR_NSO_INSP_7ScaleInELSS_0EEEST_EEEEEENS4_6LayoutINS5_IJSC_SC_SC_EEENS5_IJNSA_ILi0EEESY_SY_EEEEENS5_IJNS4_10UnderscoreES11_S11_EEEEENS4_23SM90_TMA_LOAD_MULTICASTENS4_14ComposedLayoutINS4_7SwizzleILi2ELi4ELi3EEENS4_18smem_ptr_flag_bitsILi8EEENSW_INS5_IJNSA_ILi8EEESF_EEENS5_IJSF_SC_EEEEEEEvNS4_8identityES14_S1E_vS1F_EENS_8epilogue10collective18CollectiveEpilogueINS1H_23Sm100TmaWarpSpecializedILi2ELi2ELi32ELb0ELb0EEEJSH_NS5_IJNSW_ISF_SC_EES1M_EEESI_SJ_SI_SJ_NS1H_6fusion15FusionCallbacksIS1L_NS1O_17LinearCombinationISI_fSI_fLNS_15FloatRoundStyleE2EEESH_S1N_JEEENS4_5SM1004TMEM4LOAD26SM100_TMEM_LOAD_16dp32b32xENS4_13SM90_TMA_LOADES1E_NS4_39AutoVectorizingCopyWithAssumedAlignmentILi128EEENS4_14SM90_TMA_STOREES1E_S20_S20_EEEvvEEEEvNT_6ParamsE --------------------------
	.section	.nv.constant0._ZN7cutlass13device_kernelINS_4gemm6kernel13GemmUniversalIN4cute5tupleIJiiiiEEENS1_10collective13CollectiveMmaINS1_35MainloopSm100TmaUmmaWarpSpecializedILi17ELi2ELi4ENS5_IJNS4_1CILi2EEESB_NSA_ILi1EEEEEEEENS5_IJNSA_ILi64EEENSA_ILi128EEESF_EEENS_12float_e5m2_tENS5_IJlSC_lEEESI_SJ_NS4_8TiledMMAINS4_8MMA_AtomIJNS4_10MMA_TraitsINS4_19SM100_MMA_F8F6F4_SSEJSI_SI_fSF_SG_NS4_17integral_constantINS4_4UMMA5MajorELSQ_0EEESR_NSO_INSP_7ScaleInELSS_0EEEST_EEEEEENS4_6LayoutINS5_IJSC_SC_SC_EEENS5_IJNSA_ILi0EEESY_SY_EEEEENS5_IJNS4_10UnderscoreES11_S11_EEEEENS4_23SM90_TMA_LOAD_MULTICASTENS4_14ComposedLayoutINS4_7SwizzleILi2ELi4ELi3EEENS4_18smem_ptr_flag_bitsILi8EEENSW_INS5_IJNSA_ILi8EEESF_EEENS5_IJSF_SC_EEEEEEEvNS4_8identityES14_S1E_vS1F_EENS_8epilogue10collective18CollectiveEpilogueINS1H_23Sm100TmaWarpSpecializedILi2ELi2ELi32ELb0ELb0EEEJSH_NS5_IJNSW_ISF_SC_EES1M_EEESI_SJ_SI_SJ_NS1H_6fusion15FusionCallbacksIS1L_NS1O_17LinearCombinationISI_fSI_fLNS_15FloatRoundStyleE2EEESH_S1N_JEEENS4_5SM1004TMEM4LOAD26SM100_TMEM_LOAD_16dp32b32xENS4_13SM90_TMA_LOADES1E_NS4_39AutoVectorizingCopyWithAssumedAlignmentILi128EEENS4_14SM90_TMA_STOREES1E_S20_S20_EEEvvEEEEvNT_6ParamsE,"a",@progbits
	.sectionflags	@""
	.align	4
.nv.constant0._ZN7cutlass13device_kernelINS_4gemm6kernel13GemmUniversalIN4cute5tupleIJiiiiEEENS1_10collective13CollectiveMmaINS1_35MainloopSm100TmaUmmaWarpSpecializedILi17ELi2ELi4ENS5_IJNS4_1CILi2EEESB_NSA_ILi1EEEEEEEENS5_IJNSA_ILi64EEENSA_ILi128EEESF_EEENS_12float_e5m2_tENS5_IJlSC_lEEESI_SJ_NS4_8TiledMMAINS4_8MMA_AtomIJNS4_10MMA_TraitsINS4_19SM100_MMA_F8F6F4_SSEJSI_SI_fSF_SG_NS4_17integral_constantINS4_4UMMA5MajorELSQ_0EEESR_NSO_INSP_7ScaleInELSS_0EEEST_EEEEEENS4_6LayoutINS5_IJSC_SC_SC_EEENS5_IJNSA_ILi0EEESY_SY_EEEEENS5_IJNS4_10UnderscoreES11_S11_EEEEENS4_23SM90_TMA_LOAD_MULTICASTENS4_14ComposedLayoutINS4_7SwizzleILi2ELi4ELi3EEENS4_18smem_ptr_flag_bitsILi8EEENSW_INS5_IJNSA_ILi8EEESF_EEENS5_IJSF_SC_EEEEEEEvNS4_8identityES14_S1E_vS1F_EENS_8epilogue10collective18CollectiveEpilogueINS1H_23Sm100TmaWarpSpecializedILi2ELi2ELi32ELb0ELb0EEEJSH_NS5_IJNSW_ISF_SC_EES1M_EEESI_SJ_SI_SJ_NS1H_6fusion15FusionCallbacksIS1L_NS1O_17LinearCombinationISI_fSI_fLNS_15FloatRoundStyleE2EEESH_S1N_JEEENS4_5SM1004TMEM4LOAD26SM100_TMEM_LOAD_16dp32b32xENS4_13SM90_TMA_LOADES1E_NS4_39AutoVectorizingCopyWithAssumedAlignmentILi128EEENS4_14SM90_TMA_STOREES1E_S20_S20_EEEvvEEEEvNT_6ParamsE:
	.zero		2944


//--------------------- SYMBOLS --------------------------

	.type		.nv.reservedSmem.offset0,@object
	.size		.nv.reservedSmem.offset0,0x4
	.type		.nv.reservedSmem.cap,@object
	.size		.nv.reservedSmem.cap,0x4
	.type		__assertfail,@function
